//
// Generated by NVIDIA NVVM Compiler
//
// Compiler Build ID: CL-36424714
// Cuda compilation tools, release 13.0, V13.0.88
// Based on NVVM 20.0.0
//

.version 9.0
.target sm_100
.address_size 64

	// .globl	_Z11life_kernelPiS_ii
.extern .shared .align 16 .b8 data_block[];

.visible .entry _Z11life_kernelPiS_ii(
	.param .u64 .ptr .align 1 _Z11life_kernelPiS_ii_param_0,
	.param .u64 .ptr .align 1 _Z11life_kernelPiS_ii_param_1,
	.param .u32 _Z11life_kernelPiS_ii_param_2,
	.param .u32 _Z11life_kernelPiS_ii_param_3
)
{
	.reg .pred 	%p<33>;
	.reg .b16 	%rs<16>;
	.reg .b32 	%r<140>;
	.reg .b64 	%rd<25>;

	ld.param.u64 	%rd3, [_Z11life_kernelPiS_ii_param_0];
	ld.param.u64 	%rd2, [_Z11life_kernelPiS_ii_param_1];
	ld.param.u32 	%r44, [_Z11life_kernelPiS_ii_param_2];
	ld.param.u32 	%r46, [_Z11life_kernelPiS_ii_param_3];
	cvta.to.global.u64 	%rd1, %rd3;
	mov.u32 	%r47, %ctaid.x;
	mov.u32 	%r1, %ntid.x;
	mul.lo.s32 	%r2, %r47, %r1;
	mov.u32 	%r3, %tid.x;
	add.s32 	%r4, %r2, %r3;
	mov.u32 	%r48, %ctaid.y;
	mov.u32 	%r5, %ntid.y;
	mul.lo.s32 	%r6, %r48, %r5;
	mov.u32 	%r7, %tid.y;
	add.s32 	%r49, %r6, %r7;
	setp.ge.s32 	%p1, %r4, %r44;
	setp.ge.s32 	%p2, %r49, %r46;
	or.pred  	%p3, %p1, %p2;
	@%p3 bra 	$L__BB0_33;
	rem.u32 	%r9, %r4, %r44;
	rem.u32 	%r50, %r49, %r46;
	mul.lo.s32 	%r10, %r50, %r44;
	add.s32 	%r11, %r10, %r9;
	mul.wide.u32 	%rd4, %r11, 4;
	add.s64 	%rd5, %rd1, %rd4;
	ld.global.u32 	%r51, [%rd5];
	add.s32 	%r12, %r7, 1;
	add.s32 	%r13, %r1, 2;
	mad.lo.s32 	%r14, %r13, %r7, %r13;
	add.s32 	%r15, %r3, 1;
	add.s32 	%r52, %r14, %r3;
	shl.b32 	%r53, %r52, 2;
	mov.u32 	%r54, data_block;
	add.s32 	%r16, %r54, %r53;
	st.shared.u32 	[%r16+4], %r51;
	setp.ne.s32 	%p4, %r7, 0;
	shl.b32 	%r55, %r3, 2;
	add.s32 	%r17, %r54, %r55;
	@%p4 bra 	$L__BB0_3;
	add.s32 	%r56, %r49, -1;
	rem.u32 	%r57, %r56, %r46;
	mad.lo.s32 	%r58, %r57, %r44, %r9;
	mul.wide.u32 	%rd6, %r58, 4;
	add.s64 	%rd7, %rd1, %rd6;
	ld.global.u32 	%r59, [%rd7];
	st.shared.u32 	[%r17+4], %r59;
$L__BB0_3:
	setp.ne.s32 	%p5, %r3, 0;
	@%p5 bra 	$L__BB0_5;
	add.s32 	%r60, %r4, -1;
	rem.u32 	%r61, %r60, %r44;
	add.s32 	%r62, %r61, %r10;
	mul.wide.u32 	%rd8, %r62, 4;
	add.s64 	%rd9, %rd1, %rd8;
	ld.global.u32 	%r63, [%rd9];
	shl.b32 	%r64, %r14, 2;
	add.s32 	%r66, %r54, %r64;
	st.shared.u32 	[%r66], %r63;
$L__BB0_5:
	add.s32 	%r18, %r5, -1;
	setp.ne.s32 	%p6, %r7, %r18;
	shl.b32 	%r67, %r13, 2;
	add.s32 	%r19, %r16, %r67;
	@%p6 bra 	$L__BB0_7;
	add.s32 	%r68, %r12, %r6;
	rem.u32 	%r69, %r68, %r46;
	mad.lo.s32 	%r70, %r69, %r44, %r9;
	mul.wide.u32 	%rd10, %r70, 4;
	add.s64 	%rd11, %rd1, %rd10;
	ld.global.u32 	%r71, [%rd11];
	st.shared.u32 	[%r19+4], %r71;
$L__BB0_7:
	add.s32 	%r20, %r1, -1;
	setp.ne.s32 	%p7, %r3, %r20;
	@%p7 bra 	$L__BB0_9;
	add.s32 	%r72, %r15, %r2;
	rem.u32 	%r73, %r72, %r44;
	add.s32 	%r74, %r73, %r10;
	mul.wide.u32 	%rd12, %r74, 4;
	add.s64 	%rd13, %rd1, %rd12;
	ld.global.u32 	%r75, [%rd13];
	st.shared.u32 	[%r16+8], %r75;
$L__BB0_9:
	or.b32  	%r76, %r7, %r3;
	setp.ne.s32 	%p8, %r76, 0;
	@%p8 bra 	$L__BB0_11;
	add.s32 	%r77, %r4, -1;
	rem.u32 	%r78, %r77, %r44;
	add.s32 	%r79, %r49, -1;
	rem.u32 	%r80, %r79, %r46;
	mad.lo.s32 	%r81, %r80, %r44, %r78;
	mul.wide.u32 	%rd14, %r81, 4;
	add.s64 	%rd15, %rd1, %rd14;
	ld.global.u32 	%r82, [%rd15];
	st.shared.u32 	[data_block], %r82;
$L__BB0_11:
	setp.ne.s32 	%p9, %r3, %r20;
	setp.ne.s32 	%p10, %r7, 0;
	or.pred  	%p11, %p10, %p9;
	@%p11 bra 	$L__BB0_13;
	add.s32 	%r83, %r4, -1;
	rem.u32 	%r84, %r83, %r44;
	add.s32 	%r85, %r12, %r6;
	rem.u32 	%r86, %r85, %r46;
	mad.lo.s32 	%r87, %r86, %r44, %r84;
	mul.wide.u32 	%rd16, %r87, 4;
	add.s64 	%rd17, %rd1, %rd16;
	ld.global.u32 	%r88, [%rd17];
	st.shared.u32 	[%r17+8], %r88;
$L__BB0_13:
	setp.ne.s32 	%p12, %r7, %r18;
	setp.ne.s32 	%p13, %r3, 0;
	or.pred  	%p14, %p13, %p12;
	@%p14 bra 	$L__BB0_15;
	add.s32 	%r89, %r15, %r2;
	rem.u32 	%r90, %r89, %r44;
	add.s32 	%r91, %r49, -1;
	rem.u32 	%r92, %r91, %r46;
	mad.lo.s32 	%r93, %r92, %r44, %r90;
	mul.wide.u32 	%rd18, %r93, 4;
	add.s64 	%rd19, %rd1, %rd18;
	ld.global.u32 	%r94, [%rd19];
	add.s32 	%r95, %r14, %r13;
	shl.b32 	%r96, %r95, 2;
	add.s32 	%r98, %r54, %r96;
	st.shared.u32 	[%r98], %r94;
$L__BB0_15:
	setp.ne.s32 	%p15, %r3, %r20;
	setp.ne.s32 	%p16, %r7, %r18;
	or.pred  	%p17, %p16, %p15;
	@%p17 bra 	$L__BB0_17;
	add.s32 	%r99, %r15, %r2;
	rem.u32 	%r100, %r99, %r44;
	add.s32 	%r101, %r12, %r6;
	rem.u32 	%r102, %r101, %r46;
	mad.lo.s32 	%r103, %r102, %r44, %r100;
	mul.wide.u32 	%rd20, %r103, 4;
	add.s64 	%rd21, %rd1, %rd20;
	ld.global.u32 	%r104, [%rd21];
	st.shared.u32 	[%r19+8], %r104;
$L__BB0_17:
	bar.sync 	0;
	cvt.u16.u32 	%rs3, %r15;
	cvt.u16.u32 	%rs1, %r13;
	rem.u16 	%rs4, %rs3, %rs1;
	cvt.u32.u16 	%r106, %rs4;
	cvt.u16.u32 	%rs5, %r12;
	cvt.u16.u32 	%rs6, %r5;
	add.s16 	%rs7, %rs6, 2;
	rem.u16 	%rs8, %rs5, %rs7;
	cvt.u32.u16 	%r107, %rs8;
	mad.lo.s32 	%r108, %r13, %r107, %r106;
	shl.b32 	%r109, %r108, 2;
	add.s32 	%r111, %r54, %r109;
	ld.shared.u32 	%r21, [%r111];
	cvt.u16.u32 	%rs2, %r3;
	rem.u16 	%rs9, %rs2, %rs1;
	cvt.u32.u16 	%r112, %rs9;
	cvt.u16.u32 	%rs10, %r7;
	rem.u16 	%rs11, %rs10, %rs7;
	cvt.u32.u16 	%r113, %rs11;
	mul.lo.s32 	%r22, %r13, %r113;
	add.s32 	%r114, %r22, %r112;
	shl.b32 	%r115, %r114, 2;
	add.s32 	%r116, %r54, %r115;
	ld.shared.u32 	%r23, [%r116];
	setp.eq.s32 	%p18, %r23, 2;
	selp.u32 	%r135, 1, 0, %p18;
	setp.eq.s32 	%p19, %r23, 1;
	selp.u32 	%r136, 1, 0, %p19;
	add.s16 	%rs12, %rs10, 2;
	rem.u16 	%rs13, %rs12, %rs7;
	cvt.u32.u16 	%r117, %rs13;
	mul.lo.s32 	%r26, %r13, %r117;
	add.s32 	%r118, %r26, %r112;
	shl.b32 	%r119, %r118, 2;
	add.s32 	%r120, %r54, %r119;
	ld.shared.u32 	%r105, [%r120];
	setp.eq.s32 	%p20, %r105, 1;
	@%p20 bra 	$L__BB0_20;
	setp.ne.s32 	%p21, %r105, 2;
	@%p21 bra 	$L__BB0_21;
	setp.eq.s32 	%p22, %r23, 2;
	selp.b32 	%r135, 2, 1, %p22;
	bra.uni 	$L__BB0_21;
$L__BB0_20:
	setp.eq.s32 	%p23, %r23, 1;
	selp.b32 	%r136, 2, 1, %p23;
$L__BB0_21:
	add.s16 	%rs14, %rs2, 2;
	rem.u16 	%rs15, %rs14, %rs1;
	cvt.u32.u16 	%r31, %rs15;
	add.s32 	%r122, %r22, %r31;
	shl.b32 	%r123, %r122, 2;
	add.s32 	%r125, %r54, %r123;
	ld.shared.u32 	%r121, [%r125];
	setp.eq.s32 	%p24, %r121, 1;
	@%p24 bra 	$L__BB0_24;
	setp.ne.s32 	%p25, %r121, 2;
	@%p25 bra 	$L__BB0_25;
	add.s32 	%r135, %r135, 1;
	bra.uni 	$L__BB0_25;
$L__BB0_24:
	add.s32 	%r136, %r136, 1;
$L__BB0_25:
	add.s32 	%r127, %r26, %r31;
	shl.b32 	%r128, %r127, 2;
	add.s32 	%r130, %r54, %r128;
	ld.shared.u32 	%r126, [%r130];
	setp.eq.s32 	%p26, %r126, 1;
	@%p26 bra 	$L__BB0_28;
	setp.ne.s32 	%p27, %r126, 2;
	@%p27 bra 	$L__BB0_29;
	add.s32 	%r135, %r135, 1;
	bra.uni 	$L__BB0_29;
$L__BB0_28:
	add.s32 	%r136, %r136, 1;
$L__BB0_29:
	setp.ne.s32 	%p28, %r21, 0;
	add.s32 	%r131, %r136, %r135;
	setp.ne.s32 	%p29, %r131, 3;
	or.pred  	%p30, %p28, %p29;
	@%p30 bra 	$L__BB0_31;
	setp.gt.u32 	%p32, %r136, 1;
	selp.b32 	%r139, 1, 2, %p32;
	bra.uni 	$L__BB0_32;
$L__BB0_31:
	add.s32 	%r132, %r131, -4;
	setp.lt.u32 	%p31, %r132, -2;
	selp.b32 	%r139, 0, %r21, %p31;
$L__BB0_32:
	cvta.to.global.u64 	%rd22, %rd2;
	mul.wide.s32 	%rd23, %r11, 4;
	add.s64 	%rd24, %rd22, %rd23;
	st.global.u32 	[%rd24], %r139;
$L__BB0_33:
	ret;

}


// ===== COMPILED SASS (sm_100) =====

	.target	sm_100

	.elftype	@"ET_EXEC"


//--------------------- .note.nv.tkinfo           --------------------------
	.section	.note.nv.tkinfo,"",@"SHT_NOTE"
	.sectionflags	@"SHF_NOTE_NV_TKINFO"
	.tkinfo
        /*0018*/ 	.word	0x00000002
        /*0030*/ 	.string	""
        /*0030*/ 	.string	"ptxas"
        /*0030*/ 	.string	"Cuda compilation tools, release 13.0, V13.0.88"
        /*0030*/ 	.string	"Build cuda_13.0.r13.0/compiler.36424714_0"
        /*0030*/ 	.string	"-arch sm_100 -m 64 "



//--------------------- .note.nv.cuinfo           --------------------------
	.section	.note.nv.cuinfo,"",@"SHT_NOTE"
	.sectionflags	@"SHF_NOTE_NV_CUINFO"
        /*0018*/ 	.short	0x0002
        /*001a*/ 	.short	0x0064
        /*001c*/ 	.short	0x0082
	.zero		2


//--------------------- .nv.info                  --------------------------
	.section	.nv.info,"",@"SHT_CUDA_INFO"
	.align	4


	//----- nvinfo : EIATTR_REGCOUNT
	.align		4
        /*0000*/ 	.byte	0x04, 0x2f
        /*0002*/ 	.short	(.L_1 - .L_0)
	.align		4
.L_0:
        /*0004*/ 	.word	index@(_Z11life_kernelPiS_ii)
        /*0008*/ 	.word	0x00000020


	//----- nvinfo : EIATTR_FRAME_SIZE
	.align		4
.L_1:
        /*000c*/ 	.byte	0x04, 0x11
        /*000e*/ 	.short	(.L_3 - .L_2)
	.align		4
.L_2:
        /*0010*/ 	.word	index@($__internal_0_$__cuda_sm20_rem_u16)
        /*0014*/ 	.word	0x00000000


	//----- nvinfo : EIATTR_FRAME_SIZE
	.align		4
.L_3:
        /*0018*/ 	.byte	0x04, 0x11
        /*001a*/ 	.short	(.L_5 - .L_4)
	.align		4
.L_4:
        /*001c*/ 	.word	index@(_Z11life_kernelPiS_ii)
        /*0020*/ 	.word	0x00000000


	//----- nvinfo : EIATTR_MIN_STACK_SIZE
	.align		4
.L_5:
        /*0024*/ 	.byte	0x04, 0x12
        /*0026*/ 	.short	(.L_7 - .L_6)
	.align		4
.L_6:
        /*0028*/ 	.word	index@(_Z11life_kernelPiS_ii)
        /*002c*/ 	.word	0x00000000
.L_7:


//--------------------- .nv.compat                --------------------------
	.section	.nv.compat,"",@"SHT_CUDA_COMPAT_INFO"
	.align	4
        /*0000*/ 	.byte	0x02, 0x09, 0x00, 0x00, 0x02, 0x02, 0x01, 0x00, 0x02, 0x05, 0x05, 0x00, 0x03, 0x07, 0x01, 0x01
        /*0010*/ 	.byte	0x02, 0x03, 0x00, 0x00, 0x02, 0x06, 0x01, 0x00, 0x04, 0x0b, 0x08, 0x00, 0x01, 0x00, 0x00, 0x00
        /*0020*/ 	.byte	0x00, 0x00, 0x00, 0x00


//--------------------- .nv.info._Z11life_kernelPiS_ii --------------------------
	.section	.nv.info._Z11life_kernelPiS_ii,"",@"SHT_CUDA_INFO"
	.sectionflags	@""
	.align	4


	//----- nvinfo : EIATTR_CUDA_API_VERSION
	.align		4
        /*0000*/ 	.byte	0x04, 0x37
        /*0002*/ 	.short	(.L_9 - .L_8)
.L_8:
        /*0004*/ 	.word	0x00000082


	//----- nvinfo : EIATTR_KPARAM_INFO
	.align		4
.L_9:
        /*0008*/ 	.byte	0x04, 0x17
        /*000a*/ 	.short	(.L_11 - .L_10)
.L_10:
        /*000c*/ 	.word	0x00000000
        /*0010*/ 	.short	0x0003
        /*0012*/ 	.short	0x0014
        /*0014*/ 	.byte	0x00, 0xf0, 0x11, 0x00


	//----- nvinfo : EIATTR_KPARAM_INFO
	.align		4
.L_11:
        /*0018*/ 	.byte	0x04, 0x17
        /*001a*/ 	.short	(.L_13 - .L_12)
.L_12:
        /*001c*/ 	.word	0x00000000
        /*0020*/ 	.short	0x0002
        /*0022*/ 	.short	0x0010
        /*0024*/ 	.byte	0x00, 0xf0, 0x11, 0x00


	//----- nvinfo : EIATTR_KPARAM_INFO
	.align		4
.L_13:
        /*0028*/ 	.byte	0x04, 0x17
        /*002a*/ 	.short	(.L_15 - .L_14)
.L_14:
        /*002c*/ 	.word	0x00000000
        /*0030*/ 	.short	0x0001
        /*0032*/ 	.short	0x0008
        /*0034*/ 	.byte	0x00, 0xf5, 0x21, 0x00


	//----- nvinfo : EIATTR_KPARAM_INFO
	.align		4
.L_15:
        /*0038*/ 	.byte	0x04, 0x17
        /*003a*/ 	.short	(.L_17 - .L_16)
.L_16:
        /*003c*/ 	.word	0x00000000
        /*0040*/ 	.short	0x0000
        /*0042*/ 	.short	0x0000
        /*0044*/ 	.byte	0x00, 0xf5, 0x21, 0x00


	//----- nvinfo : EIATTR_SPARSE_MMA_MASK
	.align		4
.L_17:
        /*0048*/ 	.byte	0x03, 0x50
        /*004a*/ 	.short	0x0000


	//----- nvinfo : EIATTR_MAXREG_COUNT
	.align		4
        /*004c*/ 	.byte	0x03, 0x1b
        /*004e*/ 	.short	0x00ff


	//----- nvinfo : EIATTR_NUM_BARRIERS
	.align		4
        /*0050*/ 	.byte	0x02, 0x4c
        /*0052*/ 	.byte	0x01
	.zero		1


	//----- nvinfo : EIATTR_MERCURY_ISA_VERSION
	.align		4
        /*0054*/ 	.byte	0x03, 0x5f
        /*0056*/ 	.short	0x0101


	//----- nvinfo : EIATTR_VRC_CTA_INIT_COUNT
	.align		4
        /*0058*/ 	.byte	0x02, 0x4a
	.zero		1
	.zero		1


	//----- nvinfo : EIATTR_EXIT_INSTR_OFFSETS
	.align		4
        /*005c*/ 	.byte	0x04, 0x1c
        /*005e*/ 	.short	(.L_19 - .L_18)


	//   ....[0]....
.L_18:
        /*0060*/ 	.word	0x000000e0


	//   ....[1]....
        /*0064*/ 	.word	0x00001900


	//----- nvinfo : EIATTR_CRS_STACK_SIZE
	.align		4
.L_19:
        /*0068*/ 	.byte	0x04, 0x1e
        /*006a*/ 	.short	(.L_21 - .L_20)
.L_20:
        /*006c*/ 	.word	0x00000000


	//----- nvinfo : EIATTR_CBANK_PARAM_SIZE
	.align		4
.L_21:
        /*0070*/ 	.byte	0x03, 0x19
        /*0072*/ 	.short	0x0018


	//----- nvinfo : EIATTR_PARAM_CBANK
	.align		4
        /*0074*/ 	.byte	0x04, 0x0a
        /*0076*/ 	.short	(.L_23 - .L_22)
	.align		4
.L_22:
        /*0078*/ 	.word	index@(.nv.constant0._Z11life_kernelPiS_ii)
        /*007c*/ 	.short	0x0380
        /*007e*/ 	.short	0x0018


	//----- nvinfo : EIATTR_SW_WAR
	.align		4
.L_23:
        /*0080*/ 	.byte	0x04, 0x36
        /*0082*/ 	.short	(.L_25 - .L_24)
.L_24:
        /*0084*/ 	.word	0x00000008
.L_25:


//--------------------- .nv.callgraph             --------------------------
	.section	.nv.callgraph,"",@"SHT_CUDA_CALLGRAPH"
	.align	4
	.sectionentsize	8
	.align		4
        /*0000*/ 	.word	0x00000000
	.align		4
        /*0004*/ 	.word	0xffffffff
	.align		4
        /*0008*/ 	.word	0x00000000
	.align		4
        /*000c*/ 	.word	0xfffffffe
	.align		4
        /*0010*/ 	.word	0x00000000
	.align		4
        /*0014*/ 	.word	0xfffffffd
	.align		4
        /*0018*/ 	.word	0x00000000
	.align		4
        /*001c*/ 	.word	0xfffffffc


//--------------------- .text._Z11life_kernelPiS_ii --------------------------
	.section	.text._Z11life_kernelPiS_ii,"ax",@progbits
	.align	128
        .global         _Z11life_kernelPiS_ii
        .type           _Z11life_kernelPiS_ii,@function
        .size           _Z11life_kernelPiS_ii,(.L_x_18 - _Z11life_kernelPiS_ii)
        .other          _Z11life_kernelPiS_ii,@"STO_CUDA_ENTRY STV_DEFAULT"
_Z11life_kernelPiS_ii:
.text._Z11life_kernelPiS_ii:
[----:B------:R-:W-:Y:S01]  /*0000*/  LDC R1, c[0x0][0x37c] ;  /* 0x0000df00ff017b82 */ /* 0x000fe20000000800 */
[----:B------:R-:W0:Y:S07]  /*0010*/  S2R R0, SR_TID.Y ;  /* 0x0000000000007919 */ /* 0x000e2e0000002200 */
[----:B------:R-:W1:Y:S01]  /*0020*/  S2UR UR4, SR_CTAID.Y ;  /* 0x00000000000479c3 */ /* 0x000e620000002600 */
[----:B------:R-:W2:Y:S01]  /*0030*/  LDCU.64 UR12, c[0x0][0x390] ;  /* 0x00007200ff0c77ac */ /* 0x000ea20008000a00 */
[----:B------:R-:W3:Y:S06]  /*0040*/  S2R R15, SR_TID.X ;  /* 0x00000000000f7919 */ /* 0x000eec0000002100 */
[----:B------:R-:W4:Y:S01]  /*0050*/  LDC R14, c[0x0][0x360] ;  /* 0x0000d800ff0e7b82 */ /* 0x000f220000000800 */
[----:B------:R-:W1:Y:S07]  /*0060*/  LDCU UR7, c[0x0][0x364] ;  /* 0x00006c80ff0777ac */ /* 0x000e6e0008000800 */
[----:B------:R-:W4:Y:S01]  /*0070*/  S2UR UR5, SR_CTAID.X ;  /* 0x00000000000579c3 */ /* 0x000f220000002500 */
[----:B-1----:R-:W-:-:S06]  /*0080*/  UIMAD UR4, UR4, UR7, URZ ;  /* 0x00000007040472a4 */ /* 0x002fcc000f8e02ff */
[----:B0-----:R-:W-:-:S05]  /*0090*/  VIADD R17, R0, UR4 ;  /* 0x0000000400117c36 */ /* 0x001fca0008000000 */
[----:B--2---:R-:W-:Y:S01]  /*00a0*/  ISETP.GE.AND P0, PT, R17, UR13, PT ;  /* 0x0000000d11007c0c */ /* 0x004fe2000bf06270 */
[----:B----4-:R-:W-:-:S04]  /*00b0*/  IMAD R16, R14, UR5, RZ ;  /* 0x000000050e107c24 */ /* 0x010fc8000f8e02ff */
[----:B---3--:R-:W-:-:S05]  /*00c0*/  IMAD.IADD R25, R16, 0x1, R15 ;  /* 0x0000000110197824 */ /* 0x008fca00078e020f */
[----:B------:R-:W-:-:S13]  /*00d0*/  ISETP.GE.OR P0, PT, R25, UR12, P0 ;  /* 0x0000000c19007c0c */ /* 0x000fda0008706670 */
[----:B------:R-:W-:Y:S05]  /*00e0*/  @P0 EXIT ;  /* 0x000000000000094d */ /* 0x000fea0003800000 */
[----:B------:R-:W0:Y:S01]  /*00f0*/  I2F.U32.RP R2, UR12 ;  /* 0x0000000c00027d06 */ /* 0x000e220008209000 */
[----:B------:R-:W-:Y:S01]  /*0100*/  ISETP.NE.AND P0, PT, R0, RZ, PT ;  /* 0x000000ff0000720c */ /* 0x000fe20003f05270 */
[----:B------:R-:W-:Y:S01]  /*0110*/  UIADD3 UR8, UPT, UPT, UR7, -0x1, URZ ;  /* 0xffffffff07087890 */ /* 0x000fe2000fffe0ff */
[C---:B------:R-:W-:Y:S01]  /*0120*/  ISETP.NE.AND P2, PT, R15.reuse, RZ, PT ;  /* 0x000000ff0f00720c */ /* 0x040fe20003f45270 */
[----:B------:R-:W-:Y:S01]  /*0130*/  VIADD R23, R15, 0x1 ;  /* 0x000000010f177836 */ /* 0x000fe20000000000 */
[----:B------:R-:W-:Y:S01]  /*0140*/  PLOP3.LUT P4, PT, PT, PT, PT, 0x8, 0x80 ;  /* 0x000000000080781c */ /* 0x000fe20003f8e170 */
[----:B------:R-:W1:Y:S01]  /*0150*/  LDCU.64 UR14, c[0x0][0x380] ;  /* 0x00007000ff0e77ac */ /* 0x000e620008000a00 */
[----:B------:R-:W-:Y:S01]  /*0160*/  PLOP3.LUT P6, PT, PT, PT, PT, 0x8, 0x80 ;  /* 0x000000000080781c */ /* 0x000fe20003fce170 */
[----:B------:R-:W2:Y:S01]  /*0170*/  I2F.U32.RP R3, UR13 ;  /* 0x0000000d00037d06 */ /* 0x000ea20008209000 */
[----:B------:R-:W-:Y:S01]  /*0180*/  P2R R11, PR, RZ, 0x1 ;  /* 0x00000001ff0b7803 */ /* 0x000fe20000000000 */
[----:B------:R-:W-:Y:S01]  /*0190*/  ULOP3.LUT UR5, URZ, UR13, URZ, 0x33, !UPT ;  /* 0x0000000dff057292 */ /* 0x000fe2000f8e33ff */
[----:B------:R-:W-:Y:S01]  /*01a0*/  LOP3.LUT R24, RZ, UR12, RZ, 0x33, !PT ;  /* 0x0000000cff187c12 */ /* 0x000fe2000f8e33ff */
[----:B------:R-:W3:Y:S04]  /*01b0*/  LDCU.64 UR10, c[0x0][0x358] ;  /* 0x00006b00ff0a77ac */ /* 0x000ee80008000a00 */
[----:B0-----:R-:W0:Y:S08]  /*01c0*/  MUFU.RCP R2, R2 ;  /* 0x0000000200027308 */ /* 0x001e300000001000 */
[----:B--2---:R-:W2:Y:S01]  /*01d0*/  MUFU.RCP R3, R3 ;  /* 0x0000000300037308 */ /* 0x004ea20000001000 */
[----:B0-----:R-:W-:-:S07]  /*01e0*/  VIADD R18, R2, 0xffffffe ;  /* 0x0ffffffe02127836 */ /* 0x001fce0000000000 */
[----:B------:R0:W4:Y:S01]  /*01f0*/  F2I.FTZ.U32.TRUNC.NTZ R19, R18 ;  /* 0x0000001200137305 */ /* 0x000122000021f000 */
[----:B--2---:R-:W-:-:S07]  /*0200*/  IADD3 R4, PT, PT, R3, 0xffffffe, RZ ;  /* 0x0ffffffe03047810 */ /* 0x004fce0007ffe0ff */
[----:B------:R2:W5:Y:S01]  /*0210*/  F2I.FTZ.U32.TRUNC.NTZ R5, R4 ;  /* 0x0000000400057305 */ /* 0x000562000021f000 */
[----:B0-----:R-:W-:Y:S02]  /*0220*/  IMAD.MOV.U32 R18, RZ, RZ, RZ ;  /* 0x000000ffff127224 */ /* 0x001fe400078e00ff */
[----:B----4-:R-:W-:Y:S02]  /*0230*/  IMAD.MOV R7, RZ, RZ, -R19 ;  /* 0x000000ffff077224 */ /* 0x010fe400078e0a13 */
[----:B--2---:R-:W-:Y:S02]  /*0240*/  HFMA2 R4, -RZ, RZ, 0, 0 ;  /* 0x00000000ff047431 */ /* 0x004fe400000001ff */
[----:B------:R-:W-:Y:S02]  /*0250*/  IMAD R7, R7, UR12, RZ ;  /* 0x0000000c07077c24 */ /* 0x000fe4000f8e02ff */
[----:B-----5:R-:W-:Y:S02]  /*0260*/  IMAD.MOV R6, RZ, RZ, -R5 ;  /* 0x000000ffff067224 */ /* 0x020fe400078e0a05 */
[----:B------:R-:W-:Y:S01]  /*0270*/  IMAD.HI.U32 R18, R19, R7, R18 ;  /* 0x0000000713127227 */ /* 0x000fe200078e0012 */
[----:B------:R-:W-:-:S03]  /*0280*/  @!P2 IADD3 R7, PT, PT, R25, -0x1, RZ ;  /* 0xffffffff1907a810 */ /* 0x000fc60007ffe0ff */
[----:B------:R-:W-:Y:S02]  /*0290*/  IMAD R3, R6, UR13, RZ ;  /* 0x0000000d06037c24 */ /* 0x000fe4000f8e02ff */
[----:B------:R-:W-:-:S04]  /*02a0*/  IMAD.HI.U32 R2, R18, R25, RZ ;  /* 0x0000001912027227 */ /* 0x000fc800078e00ff */
[----:B------:R-:W-:-:S04]  /*02b0*/  IMAD.HI.U32 R20, R5, R3, R4 ;  /* 0x0000000305147227 */ /* 0x000fc800078e0004 */
[----:B------:R-:W-:Y:S02]  /*02c0*/  @!P0 VIADD R3, R17, 0xffffffff ;  /* 0xffffffff11038836 */ /* 0x000fe40000000000 */
[----:B------:R-:W-:Y:S02]  /*02d0*/  IMAD.MOV R2, RZ, RZ, -R2 ;  /* 0x000000ffff027224 */ /* 0x000fe400078e0a02 */
[----:B------:R-:W-:-:S04]  /*02e0*/  @!P0 IMAD.HI.U32 R6, R20, R3, RZ ;  /* 0x0000000314068227 */ /* 0x000fc800078e00ff */
[----:B------:R-:W-:Y:S02]  /*02f0*/  @!P0 IMAD.MOV R6, RZ, RZ, -R6 ;  /* 0x000000ffff068224 */ /* 0x000fe400078e0a06 */
[----:B------:R-:W-:Y:S02]  /*0300*/  IMAD R2, R2, UR12, R25 ;  /* 0x0000000c02027c24 */ /* 0x000fe4000f8e0219 */
[----:B------:R-:W-:Y:S02]  /*0310*/  @!P0 IMAD R6, R6, UR13, R3 ;  /* 0x0000000d06068c24 */ /* 0x000fe4000f8e0203 */
[----:B------:R-:W-:Y:S01]  /*0320*/  IMAD.HI.U32 R3, R20, R17, RZ ;  /* 0x0000001114037227 */ /* 0x000fe200078e00ff */
[----:B------:R-:W-:Y:S02]  /*0330*/  ISETP.GE.U32.AND P3, PT, R2, UR12, PT ;  /* 0x0000000c02007c0c */ /* 0x000fe4000bf66070 */
[----:B------:R-:W-:Y:S01]  /*0340*/  @!P0 ISETP.GE.U32.AND P1, PT, R6, UR13, PT ;  /* 0x0000000d06008c0c */ /* 0x000fe2000bf26070 */
[----:B------:R-:W-:-:S02]  /*0350*/  IMAD.MOV R22, RZ, RZ, -R3 ;  /* 0x000000ffff167224 */ /* 0x000fc400078e0a03 */
[----:B------:R-:W-:Y:S01]  /*0360*/  @!P2 IMAD.HI.U32 R3, R18, R7, RZ ;  /* 0x000000071203a227 */ /* 0x000fe200078e00ff */
[----:B------:R-:W-:Y:S02]  /*0370*/  @!P0 PLOP3.LUT P4, PT, P1, PT, PT, 0x80, 0x8 ;  /* 0x000000000008881c */ /* 0x000fe40000f8f070 */
[----:B------:R-:W-:Y:S01]  /*0380*/  ISETP.NE.AND P1, PT, R0, UR8, PT ;  /* 0x0000000800007c0c */ /* 0x000fe2000bf25270 */
[----:B------:R-:W-:Y:S02]  /*0390*/  IMAD R22, R22, UR13, R17 ;  /* 0x0000000d16167c24 */ /* 0x000fe4000f8e0211 */
[----:B------:R-:W-:Y:S02]  /*03a0*/  @!P2 IMAD.MOV R8, RZ, RZ, -R3 ;  /* 0x000000ffff08a224 */ /* 0x000fe400078e0a03 */
[----:B------:R-:W-:Y:S02]  /*03b0*/  @P3 VIADD R2, R2, -UR12 ;  /* 0x8000000c02023c36 */ /* 0x000fe40008000000 */
[----:B------:R-:W-:-:S02]  /*03c0*/  VIADD R3, R0, 0x1 ;  /* 0x0000000100037836 */ /* 0x000fc40000000000 */
[----:B------:R-:W-:Y:S01]  /*03d0*/  @!P2 IMAD R7, R8, UR12, R7 ;  /* 0x0000000c0807ac24 */ /* 0x000fe2000f8e0207 */
[----:B------:R-:W-:Y:S01]  /*03e0*/  ISETP.GE.U32.AND P5, PT, R2, UR12, PT ;  /* 0x0000000c02007c0c */ /* 0x000fe2000bfa6070 */
[----:B------:R-:W-:Y:S01]  /*03f0*/  VIADD R8, R14, 0xffffffff ;  /* 0xffffffff0e087836 */ /* 0x000fe20000000000 */
[----:B------:R-:W-:Y:S01]  /*0400*/  @P4 IADD3 R6, PT, PT, R6, -UR13, RZ ;  /* 0x8000000d06064c10 */ /* 0x000fe2000fffe0ff */
[----:B------:R-:W-:Y:S01]  /*0410*/  @!P1 VIADD R3, R3, UR4 ;  /* 0x0000000403039c36 */ /* 0x000fe20008000000 */
[----:B------:R-:W-:Y:S01]  /*0420*/  ISETP.GE.U32.AND P4, PT, R22, UR13, PT ;  /* 0x0000000d16007c0c */ /* 0x000fe2000bf86070 */
[----:B------:R-:W-:Y:S01]  /*0430*/  IMAD.U32 R19, RZ, RZ, UR5 ;  /* 0x00000005ff137e24 */ /* 0x000fe2000f8e00ff */
[----:B------:R-:W-:-:S04]  /*0440*/  @!P0 ISETP.GE.U32.AND P3, PT, R6, UR13, PT ;  /* 0x0000000d06008c0c */ /* 0x000fc8000bf66070 */
[----:B------:R-:W-:Y:S02]  /*0450*/  @!P0 PLOP3.LUT P6, PT, P3, PT, PT, 0x80, 0x8 ;  /* 0x000000000008881c */ /* 0x000fe40001fcf070 */
[----:B------:R-:W-:Y:S01]  /*0460*/  ISETP.NE.AND P3, PT, R15, R8, PT ;  /* 0x000000080f00720c */ /* 0x000fe20003f65270 */
[----:B------:R-:W-:Y:S01]  /*0470*/  @!P1 IMAD.HI.U32 R8, R20, R3, RZ ;  /* 0x0000000314089227 */ /* 0x000fe200078e00ff */
[----:B------:R-:W-:Y:S02]  /*0480*/  @P5 IADD3 R2, PT, PT, R2, -UR12, RZ ;  /* 0x8000000c02025c10 */ /* 0x000fe4000fffe0ff */
[----:B------:R-:W-:Y:S01]  /*0490*/  @!P2 ISETP.GE.U32.AND P5, PT, R7, UR12, PT ;  /* 0x0000000c0700ac0c */ /* 0x000fe2000bfa6070 */
[----:B------:R-:W-:Y:S01]  /*04a0*/  @P4 VIADD R22, R22, -UR13 ;  /* 0x8000000d16164c36 */ /* 0x000fe20008000000 */
[----:B------:R-:W-:Y:S01]  /*04b0*/  PLOP3.LUT P4, PT, PT, PT, PT, 0x8, 0x80 ;  /* 0x000000000080781c */ /* 0x000fe20003f8e170 */
[----:B------:R-:W-:Y:S01]  /*04c0*/  @!P1 IMAD.MOV R8, RZ, RZ, -R8 ;  /* 0x000000ffff089224 */ /* 0x000fe200078e0a08 */
[----:B------:R-:W-:-:S02]  /*04d0*/  @!P2 PLOP3.LUT P4, PT, P5, PT, PT, 0x80, 0x8 ;  /* 0x000000000008a81c */ /* 0x000fc40002f8f070 */
[----:B------:R-:W-:Y:S01]  /*04e0*/  P2R R9, PR, RZ, 0x40 ;  /* 0x00000040ff097803 */ /* 0x000fe20000000000 */
[----:B------:R-:W-:Y:S02]  /*04f0*/  @!P1 IMAD R8, R8, UR13, R3 ;  /* 0x0000000d08089c24 */ /* 0x000fe4000f8e0203 */
[----:B------:R-:W-:Y:S02]  /*0500*/  @!P3 IADD3 R23, PT, PT, R16, R23, RZ ;  /* 0x000000171017b210 */ /* 0x000fe40007ffe0ff */
[----:B------:R-:W-:Y:S02]  /*0510*/  ISETP.NE.AND P0, PT, R9, RZ, PT ;  /* 0x000000ff0900720c */ /* 0x000fe40003f05270 */
[----:B------:R-:W-:Y:S01]  /*0520*/  @!P1 ISETP.GE.U32.AND P5, PT, R8, UR13, PT ;  /* 0x0000000d08009c0c */ /* 0x000fe2000bfa6070 */
[----:B------:R-:W-:Y:S01]  /*0530*/  @!P3 IMAD.HI.U32 R3, R18, R23, RZ ;  /* 0x000000171203b227 */ /* 0x000fe200078e00ff */
[----:B------:R-:W-:-:S03]  /*0540*/  P2R R9, PR, RZ, 0x1 ;  /* 0x00000001ff097803 */ /* 0x000fc60000000000 */
[----:B------:R-:W-:Y:S01]  /*0550*/  @P4 VIADD R7, R7, -UR12 ;  /* 0x8000000c07074c36 */ /* 0x000fe20008000000 */
[----:B------:R-:W-:Y:S01]  /*0560*/  PLOP3.LUT P4, PT, PT, PT, PT, 0x8, 0x80 ;  /* 0x000000000080781c */ /* 0x000fe20003f8e170 */
[----:B------:R-:W-:Y:S01]  /*0570*/  @!P3 IMAD.MOV R10, RZ, RZ, -R3 ;  /* 0x000000ffff0ab224 */ /* 0x000fe200078e0a03 */
[----:B------:R-:W-:Y:S02]  /*0580*/  @!P1 PLOP3.LUT P4, PT, P5, PT, PT, 0x80, 0x8 ;  /* 0x000000000008981c */ /* 0x000fe40002f8f070 */
[----:B------:R-:W-:Y:S01]  /*0590*/  @!P2 ISETP.GE.U32.AND P6, PT, R7, UR12, PT ;  /* 0x0000000c0700ac0c */ /* 0x000fe2000bfc6070 */
[----:B------:R-:W-:Y:S01]  /*05a0*/  @!P3 IMAD R23, R10, UR12, R23 ;  /* 0x0000000c0a17bc24 */ /* 0x000fe2000f8e0217 */
[----:B------:R-:W-:-:S04]  /*05b0*/  LOP3.LUT R3, RZ, UR12, RZ, 0x33, !PT ;  /* 0x0000000cff037c12 */ /* 0x000fc8000f8e33ff */
[----:B------:R-:W-:-:S05]  /*05c0*/  @!P3 ISETP.GE.U32.AND P5, PT, R23, UR12, PT ;  /* 0x0000000c1700bc0c */ /* 0x000fca000bfa6070 */
[----:B------:R-:W-:Y:S01]  /*05d0*/  @P4 VIADD R8, R8, -UR13 ;  /* 0x8000000d08084c36 */ /* 0x000fe20008000000 */
[----:B------:R-:W-:Y:S02]  /*05e0*/  PLOP3.LUT P4, PT, PT, PT, PT, 0x8, 0x80 ;  /* 0x000000000080781c */ /* 0x000fe40003f8e170 */
[----:B------:R-:W-:Y:S02]  /*05f0*/  @!P3 PLOP3.LUT P4, PT, P5, PT, PT, 0x80, 0x8 ;  /* 0x000000000008b81c */ /* 0x000fe40002f8f070 */
[----:B------:R-:W-:Y:S02]  /*0600*/  @!P1 ISETP.GE.U32.AND P0, PT, R8, UR13, PT ;  /* 0x0000000d08009c0c */ /* 0x000fe4000bf06070 */
[----:B------:R-:W-:Y:S02]  /*0610*/  PLOP3.LUT P5, PT, PT, PT, PT, 0x8, 0x80 ;  /* 0x000000000080781c */ /* 0x000fe40003fae170 */
[----:B------:R-:W-:Y:S02]  /*0620*/  @!P2 PLOP3.LUT P5, PT, P6, PT, PT, 0x80, 0x8 ;  /* 0x000000000008a81c */ /* 0x000fe400037af070 */
[----:B------:R-:W-:-:S02]  /*0630*/  PLOP3.LUT P6, PT, PT, PT, PT, 0x8, 0x80 ;  /* 0x000000000080781c */ /* 0x000fc40003fce170 */
[----:B------:R-:W-:Y:S02]  /*0640*/  @!P1 PLOP3.LUT P6, PT, P0, PT, PT, 0x80, 0x8 ;  /* 0x000000000008981c */ /* 0x000fe400007cf070 */
[----:B------:R-:W-:Y:S01]  /*0650*/  ISETP.GE.U32.AND P0, PT, R22, UR13, PT ;  /* 0x0000000d16007c0c */ /* 0x000fe2000bf06070 */
[----:B------:R-:W-:Y:S01]  /*0660*/  @P4 VIADD R23, R23, -UR12 ;  /* 0x8000000c17174c36 */ /* 0x000fe20008000000 */
[----:B------:R-:W-:-:S05]  /*0670*/  ISETP.NE.U32.AND P4, PT, RZ, UR12, PT ;  /* 0x0000000cff007c0c */ /* 0x000fca000bf85070 */
[----:B------:R-:W-:Y:S01]  /*0680*/  @P5 VIADD R7, R7, -UR12 ;  /* 0x8000000c07075c36 */ /* 0x000fe20008000000 */
[----:B------:R-:W-:-:S03]  /*0690*/  @!P3 ISETP.GE.U32.AND P5, PT, R23, UR12, PT ;  /* 0x0000000c1700bc0c */ /* 0x000fc6000bfa6070 */
[----:B------:R-:W-:Y:S02]  /*06a0*/  @P6 IADD3 R8, PT, PT, R8, -UR13, RZ ;  /* 0x8000000d08086c10 */ /* 0x000fe4000fffe0ff */
[----:B------:R-:W-:Y:S02]  /*06b0*/  @P0 IADD3 R22, PT, PT, R22, -UR13, RZ ;  /* 0x8000000d16160c10 */ /* 0x000fe4000fffe0ff */
[----:B------:R-:W-:Y:S02]  /*06c0*/  ISETP.NE.AND P0, PT, R9, RZ, PT ;  /* 0x000000ff0900720c */ /* 0x000fe40003f05270 */
[----:B------:R-:W-:Y:S02]  /*06d0*/  PLOP3.LUT P6, PT, PT, PT, PT, 0x8, 0x80 ;  /* 0x000000000080781c */ /* 0x000fe40003fce170 */
[----:B------:R-:W-:Y:S02]  /*06e0*/  @!P3 PLOP3.LUT P6, PT, P5, PT, PT, 0x80, 0x8 ;  /* 0x000000000008b81c */ /* 0x000fe40002fcf070 */
[----:B------:R-:W-:-:S02]  /*06f0*/  ISETP.NE.U32.AND P5, PT, RZ, UR13, PT ;  /* 0x0000000dff007c0c */ /* 0x000fc4000bfa5070 */
[----:B------:R-:W-:Y:S01]  /*0700*/  SEL R9, R3, R2, !P4 ;  /* 0x0000000203097207 */ /* 0x000fe20006000000 */
[----:B-1----:R-:W-:Y:S01]  /*0710*/  IMAD.U32 R2, RZ, RZ, UR14 ;  /* 0x0000000eff027e24 */ /* 0x002fe2000f8e00ff */
[----:B------:R-:W-:Y:S01]  /*0720*/  SEL R22, R19, R22, !P5 ;  /* 0x0000001613167207 */ /* 0x000fe20006800000 */
[----:B------:R-:W-:Y:S01]  /*0730*/  IMAD.U32 R3, RZ, RZ, UR15 ;  /* 0x0000000fff037e24 */ /* 0x000fe2000f8e00ff */
[----:B------:R-:W-:Y:S01]  /*0740*/  @!P2 SEL R13, R24, R7, !P4 ;  /* 0x00000007180da207 */ /* 0x000fe20006000000 */
[----:B------:R-:W-:Y:S01]  /*0750*/  @P0 VIADD R6, R6, -UR13 ;  /* 0x8000000d06060c36 */ /* 0x000fe20008000000 */
[----:B------:R-:W-:Y:S01]  /*0760*/  ISETP.NE.AND P0, PT, R11, RZ, PT ;  /* 0x000000ff0b00720c */ /* 0x000fe20003f05270 */
[C---:B------:R-:W-:Y:S01]  /*0770*/  IMAD R21, R22.reuse, UR12, R9 ;  /* 0x0000000c16157c24 */ /* 0x040fe2000f8e0209 */
[----:B------:R-:W-:Y:S01]  /*0780*/  @!P1 SEL R8, R19, R8, !P5 ;  /* 0x0000000813089207 */ /* 0x000fe20006800000 */
[----:B------:R-:W-:Y:S01]  /*0790*/  @!P2 IMAD R13, R22, UR12, R13 ;  /* 0x0000000c160dac24 */ /* 0x000fe2000f8e020d */
[----:B------:R-:W-:Y:S01]  /*07a0*/  @P6 IADD3 R23, PT, PT, R23, -UR12, RZ ;  /* 0x8000000c17176c10 */ /* 0x000fe2000fffe0ff */
[----:B------:R-:W-:-:S03]  /*07b0*/  IMAD.WIDE.U32 R10, R21, 0x4, R2 ;  /* 0x00000004150a7825 */ /* 0x000fc600078e0002 */
[----:B------:R-:W-:Y:S01]  /*07c0*/  @!P3 SEL R23, R24, R23, !P4 ;  /* 0x000000171817b207 */ /* 0x000fe20006000000 */
[----:B------:R-:W-:Y:S02]  /*07d0*/  @!P1 IMAD R27, R8, UR12, R9 ;  /* 0x0000000c081b9c24 */ /* 0x000fe4000f8e0209 */
[----:B---3--:R-:W2:Y:S02]  /*07e0*/  LDG.E R10, desc[UR10][R10.64] ;  /* 0x0000000a0a0a7981 */ /* 0x008ea4000c1e1900 */
[----:B------:R-:W-:Y:S01]  /*07f0*/  @!P0 SEL R6, R19, R6, !P5 ;  /* 0x0000000613068207 */ /* 0x000fe20006800000 */
[----:B------:R-:W-:-:S04]  /*0800*/  @!P3 IMAD R23, R22, UR12, R23 ;  /* 0x0000000c1617bc24 */ /* 0x000fc8000f8e0217 */
[----:B------:R-:W-:Y:S02]  /*0810*/  @!P0 IMAD R7, R6, UR12, R9 ;  /* 0x0000000c06078c24 */ /* 0x000fe4000f8e0209 */
[----:B------:R-:W-:-:S04]  /*0820*/  @!P2 IMAD.WIDE.U32 R8, R13, 0x4, R2 ;  /* 0x000000040d08a825 */ /* 0x000fc800078e0002 */
[--C-:B------:R-:W-:Y:S02]  /*0830*/  @!P0 IMAD.WIDE.U32 R6, R7, 0x4, R2.reuse ;  /* 0x0000000407068825 */ /* 0x100fe400078e0002 */
[----:B------:R-:W3:Y:S02]  /*0840*/  @!P2 LDG.E R9, desc[UR10][R8.64] ;  /* 0x0000000a0809a981 */ /* 0x000ee4000c1e1900 */
[--C-:B------:R-:W-:Y:S02]  /*0850*/  @!P1 IMAD.WIDE.U32 R12, R27, 0x4, R2.reuse ;  /* 0x000000041b0c9825 */ /* 0x100fe400078e0002 */
[----:B------:R0:W4:Y:S02]  /*0860*/  @!P0 LDG.E R6, desc[UR10][R6.64] ;  /* 0x0000000a06068981 */ /* 0x000124000c1e1900 */
[----:B------:R-:W-:Y:S02]  /*0870*/  @!P3 IMAD.WIDE.U32 R22, R23, 0x4, R2 ;  /* 0x000000041716b825 */ /* 0x000fe400078e0002 */
[----:B------:R1:W5:Y:S04]  /*0880*/  @!P1 LDG.E R13, desc[UR10][R12.64] ;  /* 0x0000000a0c0d9981 */ /* 0x000368000c1e1900 */
[----:B------:R-:W5:Y:S01]  /*0890*/  @!P3 LDG.E R22, desc[UR10][R22.64] ;  /* 0x0000000a1616b981 */ /* 0x000f62000c1e1900 */
[----:B------:R-:W1:Y:S01]  /*08a0*/  S2UR UR6, SR_CgaCtaId ;  /* 0x00000000000679c3 */ /* 0x000e620000008800 */
[----:B------:R-:W-:Y:S01]  /*08b0*/  VIADD R27, R14, 0x2 ;  /* 0x000000020e1b7836 */ /* 0x000fe20000000000 */
[----:B------:R-:W-:-:S03]  /*08c0*/  UMOV UR5, 0x400 ;  /* 0x0000040000057882 */ /* 0x000fc60000000000 */
[----:B------:R-:W-:-:S04]  /*08d0*/  IMAD R26, R27, R0, R27 ;  /* 0x000000001b1a7224 */ /* 0x000fc800078e021b */
[----:B0-----:R-:W-:Y:S02]  /*08e0*/  IMAD.IADD R7, R26, 0x1, R15 ;  /* 0x000000011a077824 */ /* 0x001fe400078e020f */
[----:B------:R-:W-:Y:S01]  /*08f0*/  IMAD R29, R27, R0, R27 ;  /* 0x000000001b1d7224 */ /* 0x000fe200078e021b */
[----:B-1----:R-:W-:-:S06]  /*0900*/  ULEA UR5, UR6, UR5, 0x18 ;  /* 0x0000000506057291 */ /* 0x002fcc000f8ec0ff */
[----:B------:R-:W-:-:S05]  /*0910*/  IMAD.U32 R12, RZ, RZ, UR5 ;  /* 0x00000005ff0c7e24 */ /* 0x000fca000f8e00ff */
[----:B------:R-:W-:Y:S01]  /*0920*/  LEA R7, R7, R12, 0x2 ;  /* 0x0000000c07077211 */ /* 0x000fe200078e10ff */
[--C-:B------:R-:W-:Y:S02]  /*0930*/  IMAD R11, R15, 0x4, R12.reuse ;  /* 0x000000040f0b7824 */ /* 0x100fe400078e020c */
[----:B------:R-:W-:Y:S02]  /*0940*/  @!P2 IMAD R26, R29, 0x4, R12 ;  /* 0x000000041d1aa824 */ /* 0x000fe400078e020c */
[----:B------:R-:W-:Y:S01]  /*0950*/  IMAD R8, R27, 0x4, R7 ;  /* 0x000000041b087824 */ /* 0x000fe200078e0207 */
[----:B------:R-:W-:Y:S01]  /*0960*/  BSSY.RECONVERGENT B0, `(.L_x_0) ;  /* 0x000002f000007945 */ /* 0x000fe20003800200 */
[C---:B------:R-:W-:Y:S01]  /*0970*/  ISETP.NE.OR P6, PT, R0.reuse, UR8, P3 ;  /* 0x0000000800007c0c */ /* 0x040fe20009fc5670 */
[----:B--2---:R0:W-:Y:S04]  /*0980*/  STS [R7+0x4], R10 ;  /* 0x0000040a07007388 */ /* 0x0041e80000000800 */
[----:B----4-:R0:W-:Y:S04]  /*0990*/  @!P0 STS [R11+0x4], R6 ;  /* 0x000004060b008388 */ /* 0x0101e80000000800 */
[----:B---3--:R0:W-:Y:S04]  /*09a0*/  @!P2 STS [R26], R9 ;  /* 0x000000091a00a388 */ /* 0x0081e80000000800 */
[----:B-----5:R0:W-:Y:S04]  /*09b0*/  @!P1 STS [R8+0x4], R13 ;  /* 0x0000040d08009388 */ /* 0x0201e80000000800 */
[----:B------:R0:W-:Y:S01]  /*09c0*/  @!P3 STS [R7+0x8], R22 ;  /* 0x000008160700b388 */ /* 0x0001e20000000800 */
[----:B------:R-:W-:-:S02]  /*09d0*/  LOP3.LUT P2, RZ, R0, R15, RZ, 0xfc, !PT ;  /* 0x0000000f00ff7212 */ /* 0x000fc4000784fcff */
[----:B------:R-:W-:Y:S02]  /*09e0*/  ISETP.NE.OR P0, PT, R0, RZ, P3 ;  /* 0x000000ff0000720c */ /* 0x000fe40001f05670 */
[----:B------:R-:W-:-:S09]  /*09f0*/  ISETP.NE.OR P1, PT, R15, RZ, P1 ;  /* 0x000000ff0f00720c */ /* 0x000fd20000f25670 */
[----:B0-----:R-:W-:Y:S05]  /*0a00*/  @P2 BRA `(.L_x_1) ;  /* 0x0000000000902947 */ /* 0x001fea0003800000 */
[----:B------:R-:W-:Y:S01]  /*0a10*/  IADD3 R9, PT, PT, RZ, -R5, RZ ;  /* 0x80000005ff097210 */ /* 0x000fe20007ffe0ff */
[----:B------:R-:W-:Y:S01]  /*0a20*/  IMAD.MOV.U32 R2, RZ, RZ, RZ ;  /* 0x000000ffff027224 */ /* 0x000fe200078e00ff */
[----:B------:R-:W0:Y:S01]  /*0a30*/  LDCU.64 UR14, c[0x0][0x380] ;  /* 0x00007000ff0e77ac */ /* 0x000e220008000a00 */
[----:B------:R-:W-:Y:S02]  /*0a40*/  IMAD.MOV.U32 R3, RZ, RZ, R5 ;  /* 0x000000ffff037224 */ /* 0x000fe400078e0005 */
[----:B------:R-:W-:Y:S01]  /*0a50*/  IMAD R9, R9, UR13, RZ ;  /* 0x0000000d09097c24 */ /* 0x000fe2000f8e02ff */
[----:B------:R-:W-:Y:S01]  /*0a60*/  ULOP3.LUT UR5, URZ, UR13, URZ, 0x33, !UPT ;  /* 0x0000000dff057292 */ /* 0x000fe2000f8e33ff */
[----:B------:R-:W-:Y:S02]  /*0a70*/  VIADD R7, R25, 0xffffffff ;  /* 0xffffffff19077836 */ /* 0x000fe40000000000 */
[----:B------:R-:W-:Y:S01]  /*0a80*/  IMAD.HI.U32 R20, R5, R9, R2 ;  /* 0x0000000905147227 */ /* 0x000fe200078e0002 */
[----:B------:R-:W-:-:S03]  /*0a90*/  IADD3 R3, PT, PT, R17, -0x1, RZ ;  /* 0xffffffff11037810 */ /* 0x000fc60007ffe0ff */
[----:B------:R-:W-:-:S04]  /*0aa0*/  IMAD.HI.U32 R2, R18, R7, RZ ;  /* 0x0000000712027227 */ /* 0x000fc800078e00ff */
[----:B------:R-:W-:-:S04]  /*0ab0*/  IMAD.HI.U32 R6, R20, R3, RZ ;  /* 0x0000000314067227 */ /* 0x000fc800078e00ff */
[----:B------:R-:W-:Y:S02]  /*0ac0*/  IMAD.MOV R2, RZ, RZ, -R2 ;  /* 0x000000ffff027224 */ /* 0x000fe400078e0a02 */
[----:B------:R-:W-:Y:S02]  /*0ad0*/  IMAD.MOV R6, RZ, RZ, -R6 ;  /* 0x000000ffff067224 */ /* 0x000fe400078e0a06 */
[----:B------:R-:W-:Y:S01]  /*0ae0*/  IMAD R7, R2, UR12, R7 ;  /* 0x0000000c02077c24 */ /* 0x000fe2000f8e0207 */
[----:B0-----:R-:W-:Y:S01]  /*0af0*/  MOV R2, UR14 ;  /* 0x0000000e00027c02 */ /* 0x001fe20008000f00 */
[----:B------:R-:W-:Y:S02]  /*0b00*/  IMAD R6, R6, UR13, R3 ;  /* 0x0000000d06067c24 */ /* 0x000fe4000f8e0203 */
[----:B------:R-:W-:Y:S01]  /*0b10*/  IMAD.U32 R19, RZ, RZ, UR5 ;  /* 0x00000005ff137e24 */ /* 0x000fe2000f8e00ff */
[----:B------:R-:W-:Y:S01]  /*0b20*/  ISETP.GE.U32.AND P2, PT, R7, UR12, PT ;  /* 0x0000000c07007c0c */ /* 0x000fe2000bf46070 */
[----:B------:R-:W-:Y:S01]  /*0b30*/  IMAD.U32 R3, RZ, RZ, UR15 ;  /* 0x0000000fff037e24 */ /* 0x000fe2000f8e00ff */
[----:B------:R-:W-:-:S11]  /*0b40*/  ISETP.GE.U32.AND P3, PT, R6, UR13, PT ;  /* 0x0000000d06007c0c */ /* 0x000fd6000bf66070 */
[----:B------:R-:W-:Y:S02]  /*0b50*/  @P2 VIADD R7, R7, -UR12 ;  /* 0x8000000c07072c36 */ /* 0x000fe40008000000 */
[----:B------:R-:W-:-:S03]  /*0b60*/  @P3 IADD3 R6, PT, PT, R6, -UR13, RZ ;  /* 0x8000000d06063c10 */ /* 0x000fc6000fffe0ff */
[----:B------:R-:W-:Y:S02]  /*0b70*/  ISETP.GE.U32.AND P2, PT, R7, UR12, PT ;  /* 0x0000000c07007c0c */ /* 0x000fe4000bf46070 */
[----:B------:R-:W-:-:S11]  /*0b80*/  ISETP.GE.U32.AND P3, PT, R6, UR13, PT ;  /* 0x0000000d06007c0c */ /* 0x000fd6000bf66070 */
[----:B------:R-:W-:Y:S02]  /*0b90*/  @P2 VIADD R7, R7, -UR12 ;  /* 0x8000000c07072c36 */ /* 0x000fe40008000000 */
[----:B------:R-:W-:-:S03]  /*0ba0*/  @P3 VIADD R6, R6, -UR13 ;  /* 0x8000000d06063c36 */ /* 0x000fc60008000000 */
[----:B------:R-:W-:Y:S02]  /*0bb0*/  SEL R7, R24, R7, !P4 ;  /* 0x0000000718077207 */ /* 0x000fe40006000000 */
[----:B------:R-:W-:-:S05]  /*0bc0*/  SEL R6, R19, R6, !P5 ;  /* 0x0000000613067207 */ /* 0x000fca0006800000 */
[----:B------:R-:W-:-:S04]  /*0bd0*/  IMAD R7, R6, UR12, R7 ;  /* 0x0000000c06077c24 */ /* 0x000fc8000f8e0207 */
[----:B------:R-:W-:-:S06]  /*0be0*/  IMAD.WIDE.U32 R6, R7, 0x4, R2 ;  /* 0x0000000407067825 */ /* 0x000fcc00078e0002 */
[----:B------:R-:W2:Y:S01]  /*0bf0*/  LDG.E R7, desc[UR10][R6.64] ;  /* 0x0000000a06077981 */ /* 0x000ea2000c1e1900 */
[----:B------:R-:W0:Y:S01]  /*0c00*/  S2UR UR6, SR_CgaCtaId ;  /* 0x00000000000679c3 */ /* 0x000e220000008800 */
[----:B------:R-:W-:Y:S02]  /*0c10*/  UMOV UR5, 0x400 ;  /* 0x0000040000057882 */ /* 0x000fe40000000000 */
[----:B0-----:R-:W-:-:S06]  /*0c20*/  ULEA UR5, UR6, UR5, 0x18 ;  /* 0x0000000506057291 */ /* 0x001fcc000f8ec0ff */
[----:B------:R-:W-:-:S05]  /*0c30*/  IMAD.U32 R12, RZ, RZ, UR5 ;  /* 0x00000005ff0c7e24 */ /* 0x000fca000f8e00ff */
[----:B--2---:R0:W-:Y:S02]  /*0c40*/  STS [R12], R7 ;  /* 0x000000070c007388 */ /* 0x0041e40000000800 */
.L_x_1:
[----:B------:R-:W-:Y:S05]  /*0c50*/  BSYNC.RECONVERGENT B0 ;  /* 0x0000000000007941 */ /* 0x000fea0003800200 */
.L_x_0:
[----:B------:R-:W-:Y:S01]  /*0c60*/  BSSY.RECONVERGENT B0, `(.L_x_2) ;  /* 0x0000024000007945 */ /* 0x000fe20003800200 */
[----:B------:R-:W-:Y:S01]  /*0c70*/  LOP3.LUT R10, RZ, UR12, RZ, 0x33, !PT ;  /* 0x0000000cff0a7c12 */ /* 0x000fe2000f8e33ff */
[----:B------:R-:W-:Y:S02]  /*0c80*/  VIADD R9, R0, 0x1 ;  /* 0x0000000100097836 */ /* 0x000fe40000000000 */
[----:B------:R-:W-:Y:S05]  /*0c90*/  @P0 BRA `(.L_x_3) ;  /* 0x0000000000800947 */ /* 0x000fea0003800000 */
[----:B0-----:R-:W-:Y:S01]  /*0ca0*/  IADD3 R7, PT, PT, RZ, -R5, RZ ;  /* 0x80000005ff077210 */ /* 0x001fe20007ffe0ff */
[----:B------:R-:W-:Y:S01]  /*0cb0*/  IMAD.MOV.U32 R2, RZ, RZ, RZ ;  /* 0x000000ffff027224 */ /* 0x000fe200078e00ff */
[----:B------:R-:W0:Y:S01]  /*0cc0*/  LDCU.64 UR14, c[0x0][0x380] ;  /* 0x00007000ff0e77ac */ /* 0x000e220008000a00 */
[----:B------:R-:W-:Y:S02]  /*0cd0*/  IMAD.MOV.U32 R3, RZ, RZ, R5 ;  /* 0x000000ffff037224 */ /* 0x000fe400078e0005 */
[----:B------:R-:W-:Y:S01]  /*0ce0*/  IMAD R7, R7, UR13, RZ ;  /* 0x0000000d07077c24 */ /* 0x000fe2000f8e02ff */
[----:B------:R-:W-:Y:S01]  /*0cf0*/  ULOP3.LUT UR5, URZ, UR13, URZ, 0x33, !UPT ;  /* 0x0000000dff057292 */ /* 0x000fe2000f8e33ff */
[----:B------:R-:W-:Y:S02]  /*0d00*/  VIADD R25, R25, 0xffffffff ;  /* 0xffffffff19197836 */ /* 0x000fe40000000000 */
[----:B------:R-:W-:Y:S01]  /*0d10*/  IMAD.HI.U32 R20, R5, R7, R2 ;  /* 0x0000000705147227 */ /* 0x000fe200078e0002 */
[----:B------:R-:W-:-:S03]  /*0d20*/  IADD3 R3, PT, PT, R9, UR4, RZ ;  /* 0x0000000409037c10 */ /* 0x000fc6000fffe0ff */
        /* <DEDUP_REMOVED lines=21> */
[----:B------:R-:W2:Y:S04]  /*0e80*/  LDG.E R6, desc[UR10][R6.64] ;  /* 0x0000000a06067981 */ /* 0x000ea8000c1e1900 */
[----:B--2---:R1:W-:Y:S02]  /*0e90*/  STS [R11+0x8], R6 ;  /* 0x000008060b007388 */ /* 0x0043e40000000800 */
.L_x_3:
[----:B------:R-:W-:Y:S05]  /*0ea0*/  BSYNC.RECONVERGENT B0 ;  /* 0x0000000000007941 */ /* 0x000fea0003800200 */
.L_x_2:
[----:B------:R-:W-:Y:S01]  /*0eb0*/  BSSY.RECONVERGENT B0, `(.L_x_4) ;  /* 0x0000026000007945 */ /* 0x000fe20003800200 */
[----:B0-----:R-:W-:Y:S02]  /*0ec0*/  VIADD R7, R14, 0x2 ;  /* 0x000000020e077836 */ /* 0x001fe40000000000 */
[----:B-1----:R-:W-:Y:S01]  /*0ed0*/  VIADD R11, R15, 0x1 ;  /* 0x000000010f0b7836 */ /* 0x002fe20000000000 */
[----:B------:R-:W-:Y:S06]  /*0ee0*/  @P1 BRA `(.L_x_5) ;  /* 0x0000000000881947 */ /* 0x000fec0003800000 */
[----:B------:R-:W-:Y:S01]  /*0ef0*/  IADD3 R13, PT, PT, RZ, -R5, RZ ;  /* 0x80000005ff0d7210 */ /* 0x000fe20007ffe0ff */
[----:B------:R-:W-:Y:S01]  /*0f00*/  IMAD.MOV.U32 R4, RZ, RZ, RZ ;  /* 0x000000ffff047224 */ /* 0x000fe200078e00ff */
[----:B------:R-:W0:Y:S01]  /*0f10*/  LDCU.64 UR14, c[0x0][0x380] ;  /* 0x00007000ff0e77ac */ /* 0x000e220008000a00 */
[----:B------:R-:W-:Y:S02]  /*0f20*/  IMAD.IADD R3, R16, 0x1, R11 ;  /* 0x0000000110037824 */ /* 0x000fe400078e020b */
[----:B------:R-:W-:Y:S01]  /*0f30*/  IMAD R13, R13, UR13, RZ ;  /* 0x0000000d0d0d7c24 */ /* 0x000fe2000f8e02ff */
[----:B------:R-:W-:Y:S01]  /*0f40*/  ULOP3.LUT UR5, URZ, UR13, URZ, 0x33, !UPT ;  /* 0x0000000dff057292 */ /* 0x000fe2000f8e33ff */
[----:B------:R-:W-:Y:S02]  /*0f50*/  VIADD R17, R17, 0xffffffff ;  /* 0xffffffff11117836 */ /* 0x000fe40000000000 */
[----:B------:R-:W-:-:S04]  /*0f60*/  IMAD.HI.U32 R20, R5, R13, R4 ;  /* 0x0000000d05147227 */ /* 0x000fc800078e0004 */
[----:B------:R-:W-:-:S04]  /*0f70*/  IMAD.HI.U32 R2, R18, R3, RZ ;  /* 0x0000000312027227 */ /* 0x000fc800078e00ff */
[----:B------:R-:W-:Y:S01]  /*0f80*/  IMAD.HI.U32 R4, R20, R17, RZ ;  /* 0x0000001114047227 */ /* 0x000fe200078e00ff */
[----:B------:R-:W-:-:S03]  /*0f90*/  IADD3 R2, PT, PT, -R2, RZ, RZ ;  /* 0x000000ff02027210 */ /* 0x000fc60007ffe1ff */
[----:B------:R-:W-:Y:S02]  /*0fa0*/  IMAD.MOV R4, RZ, RZ, -R4 ;  /* 0x000000ffff047224 */ /* 0x000fe400078e0a04 */
[----:B------:R-:W-:Y:S02]  /*0fb0*/  IMAD R3, R2, UR12, R3 ;  /* 0x0000000c02037c24 */ /* 0x000fe4000f8e0203 */
[----:B------:R-:W-:Y:S02]  /*0fc0*/  IMAD R4, R4, UR13, R17 ;  /* 0x0000000d04047c24 */ /* 0x000fe4000f8e0211 */
[----:B------:R-:W-:Y:S01]  /*0fd0*/  IMAD.U32 R19, RZ, RZ, UR5 ;  /* 0x00000005ff137e24 */ /* 0x000fe2000f8e00ff */
[----:B------:R-:W-:Y:S01]  /*0fe0*/  ISETP.GE.U32.AND P0, PT, R3, UR12, PT ;  /* 0x0000000c03007c0c */ /* 0x000fe2000bf06070 */
[----:B0-----:R-:W-:Y:S01]  /*0ff0*/  IMAD.U32 R2, RZ, RZ, UR14 ;  /* 0x0000000eff027e24 */ /* 0x001fe2000f8e00ff */
[----:B------:R-:W-:-:S11]  /*1000*/  ISETP.GE.U32.AND P1, PT, R4, UR13, PT ;  /* 0x0000000d04007c0c */ /* 0x000fd6000bf26070 */
[----:B------:R-:W-:Y:S02]  /*1010*/  @P0 VIADD R3, R3, -UR12 ;  /* 0x8000000c03030c36 */ /* 0x000fe40008000000 */
[----:B------:R-:W-:-:S03]  /*1020*/  @P1 IADD3 R4, PT, PT, R4, -UR13, RZ ;  /* 0x8000000d04041c10 */ /* 0x000fc6000fffe0ff */
[----:B------:R-:W-:Y:S02]  /*1030*/  ISETP.GE.U32.AND P0, PT, R3, UR12, PT ;  /* 0x0000000c03007c0c */ /* 0x000fe4000bf06070 */
[----:B------:R-:W-:-:S11]  /*1040*/  ISETP.GE.U32.AND P1, PT, R4, UR13, PT ;  /* 0x0000000d04007c0c */ /* 0x000fd6000bf26070 */
[----:B------:R-:W-:Y:S02]  /*1050*/  @P0 VIADD R3, R3, -UR12 ;  /* 0x8000000c03030c36 */ /* 0x000fe40008000000 */
[----:B------:R-:W-:-:S03]  /*1060*/  @P1 IADD3 R4, PT, PT, R4, -UR13, RZ ;  /* 0x8000000d04041c10 */ /* 0x000fc6000fffe0ff */
[----:B------:R-:W-:Y:S01]  /*1070*/  SEL R5, R10, R3, !P4 ;  /* 0x000000030a057207 */ /* 0x000fe20006000000 */
[----:B------:R-:W-:Y:S01]  /*1080*/  IMAD.U32 R3, RZ, RZ, UR15 ;  /* 0x0000000fff037e24 */ /* 0x000fe2000f8e00ff */
[----:B------:R-:W-:-:S05]  /*1090*/  SEL R4, R19, R4, !P5 ;  /* 0x0000000413047207 */ /* 0x000fca0006800000 */
[----:B------:R-:W-:-:S04]  /*10a0*/  IMAD R5, R4, UR12, R5 ;  /* 0x0000000c04057c24 */ /* 0x000fc8000f8e0205 */
[----:B------:R-:W-:-:S06]  /*10b0*/  IMAD.WIDE.U32 R4, R5, 0x4, R2 ;  /* 0x0000000405047825 */ /* 0x000fcc00078e0002 */
[----:B------:R-:W2:Y:S01]  /*10c0*/  LDG.E R4, desc[UR10][R4.64] ;  /* 0x0000000a04047981 */ /* 0x000ea2000c1e1900 */
[----:B------:R-:W-:-:S05]  /*10d0*/  IMAD R6, R7, R0, R7 ;  /* 0x0000000007067224 */ /* 0x000fca00078e0207 */
[----:B------:R-:W-:-:S05]  /*10e0*/  IADD3 R13, PT, PT, R7, R6, RZ ;  /* 0x00000006070d7210 */ /* 0x000fca0007ffe0ff */
[----:B------:R-:W-:-:S05]  /*10f0*/  IMAD R13, R13, 0x4, R12 ;  /* 0x000000040d0d7824 */ /* 0x000fca00078e020c */
[----:B--2---:R0:W-:Y:S02]  /*1100*/  STS [R13], R4 ;  /* 0x000000040d007388 */ /* 0x0041e40000000800 */
.L_x_5:
[----:B------:R-:W-:Y:S05]  /*1110*/  BSYNC.RECONVERGENT B0 ;  /* 0x0000000000007941 */ /* 0x000fea0003800200 */
.L_x_4:
[----:B------:R-:W-:Y:S04]  /*1120*/  BSSY.RECONVERGENT B0, `(.L_x_6) ;  /* 0x0000018000007945 */ /* 0x000fe80003800200 */
[----:B------:R-:W-:Y:S05]  /*1130*/  @P6 BRA `(.L_x_7) ;  /* 0x0000000000586947 */ /* 0x000fea0003800000 */
[----:B0-----:R-:W-:Y:S01]  /*1140*/  IADD3 R13, PT, PT, R9, UR4, RZ ;  /* 0x00000004090d7c10 */ /* 0x001fe2000fffe0ff */
[----:B------:R-:W-:-:S04]  /*1150*/  IMAD.IADD R5, R16, 0x1, R11 ;  /* 0x0000000110057824 */ /* 0x000fc800078e020b */
[----:B------:R-:W-:-:S04]  /*1160*/  IMAD.HI.U32 R18, R18, R5, RZ ;  /* 0x0000000512127227 */ /* 0x000fc800078e00ff */
[----:B------:R-:W-:-:S04]  /*1170*/  IMAD.HI.U32 R20, R20, R13, RZ ;  /* 0x0000000d14147227 */ /* 0x000fc800078e00ff */
[----:B------:R-:W-:Y:S02]  /*1180*/  IMAD.MOV R18, RZ, RZ, -R18 ;  /* 0x000000ffff127224 */ /* 0x000fe400078e0a12 */
[----:B------:R-:W-:Y:S02]  /*1190*/  IMAD.MOV R20, RZ, RZ, -R20 ;  /* 0x000000ffff147224 */ /* 0x000fe400078e0a14 */
[----:B------:R-:W-:Y:S02]  /*11a0*/  IMAD R5, R18, UR12, R5 ;  /* 0x0000000c12057c24 */ /* 0x000fe4000f8e0205 */
[----:B------:R-:W-:-:S03]  /*11b0*/  IMAD R20, R20, UR13, R13 ;  /* 0x0000000d14147c24 */ /* 0x000fc6000f8e020d */
[----:B------:R-:W-:Y:S02]  /*11c0*/  ISETP.GE.U32.AND P0, PT, R5, UR12, PT ;  /* 0x0000000c05007c0c */ /* 0x000fe4000bf06070 */
[----:B------:R-:W-:-:S11]  /*11d0*/  ISETP.GE.U32.AND P1, PT, R20, UR13, PT ;  /* 0x0000000d14007c0c */ /* 0x000fd6000bf26070 */
[----:B------:R-:W-:Y:S02]  /*11e0*/  @P0 IADD3 R5, PT, PT, R5, -UR12, RZ ;  /* 0x8000000c05050c10 */ /* 0x000fe4000fffe0ff */
[----:B------:R-:W-:Y:S02]  /*11f0*/  @P1 VIADD R20, R20, -UR13 ;  /* 0x8000000d14141c36 */ /* 0x000fe40008000000 */
[----:B------:R-:W-:-:S03]  /*1200*/  ISETP.GE.U32.AND P0, PT, R5, UR12, PT ;  /* 0x0000000c05007c0c */ /* 0x000fc6000bf06070 */
[----:B------:R-:W-:-:S10]  /*1210*/  ISETP.GE.U32.AND P1, PT, R20, UR13, PT ;  /* 0x0000000d14007c0c */ /* 0x000fd4000bf26070 */
[----:B------:R-:W-:-:S03]  /*1220*/  @P0 VIADD R5, R5, -UR12 ;  /* 0x8000000c05050c36 */ /* 0x000fc60008000000 */
[----:B------:R-:W-:Y:S02]  /*1230*/  @P1 IADD3 R20, PT, PT, R20, -UR13, RZ ;  /* 0x8000000d14141c10 */ /* 0x000fe4000fffe0ff */
[----:B------:R-:W-:Y:S02]  /*1240*/  SEL R5, R10, R5, !P4 ;  /* 0x000000050a057207 */ /* 0x000fe40006000000 */
[----:B------:R-:W-:-:S05]  /*1250*/  SEL R20, R19, R20, !P5 ;  /* 0x0000001413147207 */ /* 0x000fca0006800000 */
[----:B------:R-:W-:-:S04]  /*1260*/  IMAD R5, R20, UR12, R5 ;  /* 0x0000000c14057c24 */ /* 0x000fc8000f8e0205 */
[----:B------:R-:W-:-:S06]  /*1270*/  IMAD.WIDE.U32 R2, R5, 0x4, R2 ;  /* 0x0000000405027825 */ /* 0x000fcc00078e0002 */
[----:B------:R-:W2:Y:S04]  /*1280*/  LDG.E R3, desc[UR10][R2.64] ;  /* 0x0000000a02037981 */ /* 0x000ea8000c1e1900 */
[----:B--2---:R1:W-:Y:S02]  /*1290*/  STS [R8+0x8], R3 ;  /* 0x0000080308007388 */ /* 0x0043e40000000800 */
.L_x_7:
[----:B------:R-:W-:Y:S05]  /*12a0*/  BSYNC.RECONVERGENT B0 ;  /* 0x0000000000007941 */ /* 0x000fea0003800200 */
.L_x_6:
[----:B------:R-:W-:Y:S01]  /*12b0*/  BAR.SYNC.DEFER_BLOCKING 0x0 ;  /* 0x0000000000007b1d */ /* 0x000fe20000010000 */
[----:B------:R-:W-:Y:S02]  /*12c0*/  LOP3.LUT R14, R11, 0xffff, RZ, 0xc0, !PT ;  /* 0x0000ffff0b0e7812 */ /* 0x000fe400078ec0ff */
[----:B------:R-:W-:Y:S02]  /*12d0*/  LOP3.LUT R11, R7, 0xffff, RZ, 0xc0, !PT ;  /* 0x0000ffff070b7812 */ /* 0x000fe400078ec0ff */
[----:B------:R-:W-:-:S07]  /*12e0*/  MOV R10, 0x1300 ;  /* 0x00001300000a7802 */ /* 0x000fce0000000f00 */
[----:B01----:R-:W-:Y:S05]  /*12f0*/  CALL.REL.NOINC `($__internal_0_$__cuda_sm20_rem_u16) ;  /* 0x0000000400847944 */ /* 0x003fea0003c00000 */
[----:B------:R-:W-:Y:S01]  /*1300*/  UIADD3 UR4, UPT, UPT, UR7, 0x2, URZ ;  /* 0x0000000207047890 */ /* 0x000fe2000fffe0ff */
[----:B------:R-:W-:Y:S02]  /*1310*/  LOP3.LUT R2, R16, 0xffff, RZ, 0xc0, !PT ;  /* 0x0000ffff10027812 */ /* 0x000fe400078ec0ff */
[----:B------:R-:W-:Y:S01]  /*1320*/  LOP3.LUT R14, R9, 0xffff, RZ, 0xc0, !PT ;  /* 0x0000ffff090e7812 */ /* 0x000fe200078ec0ff */
[----:B------:R-:W-:Y:S01]  /*1330*/  ULOP3.LUT UR5, UR4, 0xffff, URZ, 0xc0, !UPT ;  /* 0x0000ffff04057892 */ /* 0x000fe2000f8ec0ff */
[----:B------:R-:W-:-:S05]  /*1340*/  MOV R10, 0x1370 ;  /* 0x00001370000a7802 */ /* 0x000fca0000000f00 */
[----:B------:R-:W-:-:S07]  /*1350*/  IMAD.U32 R11, RZ, RZ, UR5 ;  /* 0x00000005ff0b7e24 */ /* 0x000fce000f8e00ff */
[----:B------:R-:W-:Y:S05]  /*1360*/  CALL.REL.NOINC `($__internal_0_$__cuda_sm20_rem_u16) ;  /* 0x0000000400687944 */ /* 0x000fea0003c00000 */
[----:B------:R-:W-:Y:S02]  /*1370*/  LOP3.LUT R3, R16, 0xffff, RZ, 0xc0, !PT ;  /* 0x0000ffff10037812 */ /* 0x000fe400078ec0ff */
[----:B------:R-:W-:Y:S02]  /*1380*/  LOP3.LUT R14, R15, 0xffff, RZ, 0xc0, !PT ;  /* 0x0000ffff0f0e7812 */ /* 0x000fe400078ec0ff */
[C---:B------:R-:W-:Y:S01]  /*1390*/  LOP3.LUT R11, R7.reuse, 0xffff, RZ, 0xc0, !PT ;  /* 0x0000ffff070b7812 */ /* 0x040fe200078ec0ff */
[----:B------:R-:W-:Y:S01]  /*13a0*/  IMAD R3, R7, R3, R2 ;  /* 0x0000000307037224 */ /* 0x000fe200078e0202 */
[----:B------:R-:W-:-:S03]  /*13b0*/  MOV R10, 0x13f0 ;  /* 0x000013f0000a7802 */ /* 0x000fc60000000f00 */
[----:B------:R-:W-:-:S06]  /*13c0*/  IMAD R2, R3, 0x4, R12 ;  /* 0x0000000403027824 */ /* 0x000fcc00078e020c */
[----:B------:R-:W0:Y:S02]  /*13d0*/  LDS R2, [R2] ;  /* 0x0000000002027984 */ /* 0x000e240000000800 */
[----:B0-----:R-:W-:Y:S05]  /*13e0*/  CALL.REL.NOINC `($__internal_0_$__cuda_sm20_rem_u16) ;  /* 0x0000000400487944 */ /* 0x001fea0003c00000 */
[----:B------:R-:W-:Y:S01]  /*13f0*/  ULOP3.LUT UR5, UR4, 0xffff, URZ, 0xc0, !UPT ;  /* 0x0000ffff04057892 */ /* 0x000fe2000f8ec0ff */
[----:B------:R-:W-:Y:S02]  /*1400*/  LOP3.LUT R6, R16, 0xffff, RZ, 0xc0, !PT ;  /* 0x0000ffff10067812 */ /* 0x000fe400078ec0ff */
[----:B------:R-:W-:Y:S02]  /*1410*/  LOP3.LUT R14, R0, 0xffff, RZ, 0xc0, !PT ;  /* 0x0000ffff000e7812 */ /* 0x000fe400078ec0ff */
[----:B------:R-:W-:Y:S02]  /*1420*/  MOV R10, 0x1450 ;  /* 0x00001450000a7802 */ /* 0x000fe40000000f00 */
[----:B------:R-:W-:-:S07]  /*1430*/  MOV R11, UR5 ;  /* 0x00000005000b7c02 */ /* 0x000fce0008000f00 */
[----:B------:R-:W-:Y:S05]  /*1440*/  CALL.REL.NOINC `($__internal_0_$__cuda_sm20_rem_u16) ;  /* 0x0000000400307944 */ /* 0x000fea0003c00000 */
[----:B------:R-:W-:Y:S01]  /*1450*/  LOP3.LUT R16, R16, 0xffff, RZ, 0xc0, !PT ;  /* 0x0000ffff10107812 */ /* 0x000fe200078ec0ff */
[----:B------:R-:W-:Y:S01]  /*1460*/  ULOP3.LUT UR4, UR4, 0xffff, URZ, 0xc0, !UPT ;  /* 0x0000ffff04047892 */ /* 0x000fe2000f8ec0ff */
[----:B------:R-:W-:Y:S02]  /*1470*/  IADD3 R0, PT, PT, R0, 0x2, RZ ;  /* 0x0000000200007810 */ /* 0x000fe40007ffe0ff */
[----:B------:R-:W-:Y:S01]  /*1480*/  MOV R10, 0x1540 ;  /* 0x00001540000a7802 */ /* 0x000fe20000000f00 */
[----:B------:R-:W-:Y:S01]  /*1490*/  IMAD R3, R7, R16, RZ ;  /* 0x0000001007037224 */ /* 0x000fe200078e02ff */
[----:B------:R-:W-:Y:S01]  /*14a0*/  LOP3.LUT R14, R0, 0xffff, RZ, 0xc0, !PT ;  /* 0x0000ffff000e7812 */ /* 0x000fe200078ec0ff */
[----:B------:R-:W-:Y:S02]  /*14b0*/  IMAD.U32 R11, RZ, RZ, UR4 ;  /* 0x00000004ff0b7e24 */ /* 0x000fe4000f8e00ff */
[----:B------:R-:W-:-:S04]  /*14c0*/  IMAD.IADD R5, R6, 0x1, R3 ;  /* 0x0000000106057824 */ /* 0x000fc800078e0203 */
[----:B------:R-:W-:-:S06]  /*14d0*/  IMAD R8, R5, 0x4, R12 ;  /* 0x0000000405087824 */ /* 0x000fcc00078e020c */
[----:B------:R-:W0:Y:S02]  /*14e0*/  LDS R8, [R8] ;  /* 0x0000000008087984 */ /* 0x000e240000000800 */
[C---:B0-----:R-:W-:Y:S02]  /*14f0*/  ISETP.NE.AND P0, PT, R8.reuse, 0x2, PT ;  /* 0x000000020800780c */ /* 0x041fe40003f05270 */
[----:B------:R-:W-:Y:S02]  /*1500*/  ISETP.NE.AND P1, PT, R8, 0x1, PT ;  /* 0x000000010800780c */ /* 0x000fe40003f25270 */
[----:B------:R-:W-:Y:S02]  /*1510*/  SEL R5, RZ, 0x1, P0 ;  /* 0x00000001ff057807 */ /* 0x000fe40000000000 */
[----:B------:R-:W-:-:S09]  /*1520*/  SEL R0, RZ, 0x1, P1 ;  /* 0x00000001ff007807 */ /* 0x000fd20000800000 */
[----:B------:R-:W-:Y:S05]  /*1530*/  CALL.REL.NOINC `($__internal_0_$__cuda_sm20_rem_u16) ;  /* 0x0000000000f47944 */ /* 0x000fea0003c00000 */
[----:B------:R-:W-:Y:S01]  /*1540*/  LOP3.LUT R4, R16, 0xffff, RZ, 0xc0, !PT ;  /* 0x0000ffff10047812 */ /* 0x000fe200078ec0ff */
[----:B------:R-:W-:Y:S04]  /*1550*/  BSSY.RECONVERGENT B0, `(.L_x_8) ;  /* 0x0000010000007945 */ /* 0x000fe80003800200 */
[----:B------:R-:W-:-:S04]  /*1560*/  IMAD R4, R7, R4, RZ ;  /* 0x0000000407047224 */ /* 0x000fc800078e02ff */
[----:B------:R-:W-:-:S05]  /*1570*/  IMAD.IADD R9, R6, 0x1, R4 ;  /* 0x0000000106097824 */ /* 0x000fca00078e0204 */
[----:B------:R-:W-:-:S06]  /*1580*/  LEA R9, R9, R12, 0x2 ;  /* 0x0000000c09097211 */ /* 0x000fcc00078e10ff */
[----:B------:R-:W0:Y:S02]  /*1590*/  LDS R9, [R9] ;  /* 0x0000000009097984 */ /* 0x000e240000000800 */
[----:B0-----:R-:W-:-:S13]  /*15a0*/  ISETP.NE.AND P0, PT, R9, 0x1, PT ;  /* 0x000000010900780c */ /* 0x001fda0003f05270 */
[----:B------:R-:W-:Y:S05]  /*15b0*/  @!P0 BRA `(.L_x_9) ;  /* 0x0000000000188947 */ /* 0x000fea0003800000 */
[----:B------:R-:W-:-:S13]  /*15c0*/  ISETP.NE.AND P0, PT, R9, 0x2, PT ;  /* 0x000000020900780c */ /* 0x000fda0003f05270 */
[----:B------:R-:W-:Y:S05]  /*15d0*/  @P0 BRA `(.L_x_10) ;  /* 0x00000000001c0947 */ /* 0x000fea0003800000 */
[----:B------:R-:W-:Y:S01]  /*15e0*/  IMAD.MOV.U32 R5, RZ, RZ, 0x2 ;  /* 0x00000002ff057424 */ /* 0x000fe200078e00ff */
[----:B------:R-:W-:-:S04]  /*15f0*/  ISETP.NE.AND P0, PT, R8, 0x2, PT ;  /* 0x000000020800780c */ /* 0x000fc80003f05270 */
[----:B------:R-:W-:Y:S01]  /*1600*/  SEL R5, R5, 0x1, !P0 ;  /* 0x0000000105057807 */ /* 0x000fe20004000000 */
[----:B------:R-:W-:Y:S08]  /*1610*/  BRA `(.L_x_10) ;  /* 0x00000000000c7947 */ /* 0x000ff00003800000 */
.L_x_9:
[----:B------:R-:W-:Y:S01]  /*1620*/  IMAD.MOV.U32 R0, RZ, RZ, 0x2 ;  /* 0x00000002ff007424 */ /* 0x000fe200078e00ff */
[----:B------:R-:W-:-:S04]  /*1630*/  ISETP.NE.AND P0, PT, R8, 0x1, PT ;  /* 0x000000010800780c */ /* 0x000fc80003f05270 */
[----:B------:R-:W-:-:S09]  /*1640*/  SEL R0, R0, 0x1, !P0 ;  /* 0x0000000100007807 */ /* 0x000fd20004000000 */
.L_x_10:
[----:B------:R-:W-:Y:S05]  /*1650*/  BSYNC.RECONVERGENT B0 ;  /* 0x0000000000007941 */ /* 0x000fea0003800200 */
.L_x_8:
[----:B------:R-:W-:Y:S02]  /*1660*/  IADD3 R14, PT, PT, R15, 0x2, RZ ;  /* 0x000000020f0e7810 */ /* 0x000fe40007ffe0ff */
[----:B------:R-:W-:Y:S02]  /*1670*/  LOP3.LUT R11, R7, 0xffff, RZ, 0xc0, !PT ;  /* 0x0000ffff070b7812 */ /* 0x000fe400078ec0ff */
[----:B------:R-:W-:Y:S02]  /*1680*/  LOP3.LUT R14, R14, 0xffff, RZ, 0xc0, !PT ;  /* 0x0000ffff0e0e7812 */ /* 0x000fe400078ec0ff */
[----:B------:R-:W-:-:S07]  /*1690*/  MOV R10, 0x16b0 ;  /* 0x000016b0000a7802 */ /* 0x000fce0000000f00 */
[----:B------:R-:W-:Y:S05]  /*16a0*/  CALL.REL.NOINC `($__internal_0_$__cuda_sm20_rem_u16) ;  /* 0x0000000000987944 */ /* 0x000fea0003c00000 */
[----:B------:R-:W-:Y:S01]  /*16b0*/  LOP3.LUT R16, R16, 0xffff, RZ, 0xc0, !PT ;  /* 0x0000ffff10107812 */ /* 0x000fe200078ec0ff */
[----:B------:R-:W-:Y:S04]  /*16c0*/  BSSY.RECONVERGENT B0, `(.L_x_11) ;  /* 0x000000b000007945 */ /* 0x000fe80003800200 */
[----:B------:R-:W-:-:S04]  /*16d0*/  IMAD.IADD R3, R3, 0x1, R16 ;  /* 0x0000000103037824 */ /* 0x000fc800078e0210 */
[----:B------:R-:W-:-:S06]  /*16e0*/  IMAD R3, R3, 0x4, R12 ;  /* 0x0000000403037824 */ /* 0x000fcc00078e020c */
[----:B------:R-:W0:Y:S02]  /*16f0*/  LDS R3, [R3] ;  /* 0x0000000003037984 */ /* 0x000e240000000800 */
[----:B0-----:R-:W-:-:S13]  /*1700*/  ISETP.NE.AND P0, PT, R3, 0x1, PT ;  /* 0x000000010300780c */ /* 0x001fda0003f05270 */
[----:B------:R-:W-:Y:S05]  /*1710*/  @!P0 BRA `(.L_x_12) ;  /* 0x0000000000108947 */ /* 0x000fea0003800000 */
[----:B------:R-:W-:-:S13]  /*1720*/  ISETP.NE.AND P0, PT, R3, 0x2, PT ;  /* 0x000000020300780c */ /* 0x000fda0003f05270 */
[----:B------:R-:W-:Y:S05]  /*1730*/  @P0 BRA `(.L_x_13) ;  /* 0x00000000000c0947 */ /* 0x000fea0003800000 */
[----:B------:R-:W-:Y:S01]  /*1740*/  IADD3 R5, PT, PT, R5, 0x1, RZ ;  /* 0x0000000105057810 */ /* 0x000fe20007ffe0ff */
[----:B------:R-:W-:Y:S06]  /*1750*/  BRA `(.L_x_13) ;  /* 0x0000000000047947 */ /* 0x000fec0003800000 */
.L_x_12:
[----:B------:R-:W-:-:S07]  /*1760*/  VIADD R0, R0, 0x1 ;  /* 0x0000000100007836 */ /* 0x000fce0000000000 */
.L_x_13:
[----:B------:R-:W-:Y:S05]  /*1770*/  BSYNC.RECONVERGENT B0 ;  /* 0x0000000000007941 */ /* 0x000fea0003800200 */
.L_x_11:
[----:B------:R-:W-:Y:S01]  /*1780*/  IMAD.IADD R3, R4, 0x1, R16 ;  /* 0x0000000104037824 */ /* 0x000fe200078e0210 */
[----:B------:R-:W-:Y:S04]  /*1790*/  BSSY.RECONVERGENT B0, `(.L_x_14) ;  /* 0x000000a000007945 */ /* 0x000fe80003800200 */
[----:B------:R-:W-:-:S06]  /*17a0*/  LEA R3, R3, R12, 0x2 ;  /* 0x0000000c03037211 */ /* 0x000fcc00078e10ff */
[----:B------:R-:W0:Y:S02]  /*17b0*/  LDS R3, [R3] ;  /* 0x0000000003037984 */ /* 0x000e240000000800 */
[----:B0-----:R-:W-:-:S13]  /*17c0*/  ISETP.NE.AND P0, PT, R3, 0x1, PT ;  /* 0x000000010300780c */ /* 0x001fda0003f05270 */
[----:B------:R-:W-:Y:S05]  /*17d0*/  @!P0 BRA `(.L_x_15) ;  /* 0x0000000000108947 */ /* 0x000fea0003800000 */
[----:B------:R-:W-:-:S13]  /*17e0*/  ISETP.NE.AND P0, PT, R3, 0x2, PT ;  /* 0x000000020300780c */ /* 0x000fda0003f05270 */
[----:B------:R-:W-:Y:S05]  /*17f0*/  @P0 BRA `(.L_x_16) ;  /* 0x00000000000c0947 */ /* 0x000fea0003800000 */
[----:B------:R-:W-:Y:S01]  /*1800*/  VIADD R5, R5, 0x1 ;  /* 0x0000000105057836 */ /* 0x000fe20000000000 */
[----:B------:R-:W-:Y:S06]  /*1810*/  BRA `(.L_x_16) ;  /* 0x0000000000047947 */ /* 0x000fec0003800000 */
.L_x_15:
[----:B------:R-:W-:-:S07]  /*1820*/  VIADD R0, R0, 0x1 ;  /* 0x0000000100007836 */ /* 0x000fce0000000000 */
.L_x_16:
[----:B------:R-:W-:Y:S05]  /*1830*/  BSYNC.RECONVERGENT B0 ;  /* 0x0000000000007941 */ /* 0x000fea0003800200 */
.L_x_14:
[----:B------:R-:W-:Y:S02]  /*1840*/  IADD3 R3, PT, PT, R0, R5, RZ ;  /* 0x0000000500037210 */ /* 0x000fe40007ffe0ff */
[----:B------:R-:W0:Y:S02]  /*1850*/  LDC.64 R4, c[0x0][0x388] ;  /* 0x0000e200ff047b82 */ /* 0x000e240000000a00 */
[----:B------:R-:W-:-:S04]  /*1860*/  ISETP.NE.AND P0, PT, R3, 0x3, PT ;  /* 0x000000030300780c */ /* 0x000fc80003f05270 */
[----:B------:R-:W-:-:S13]  /*1870*/  ISETP.NE.OR P0, PT, R2, RZ, P0 ;  /* 0x000000ff0200720c */ /* 0x000fda0000705670 */
[----:B------:R-:W-:Y:S01]  /*1880*/  @!P0 ISETP.GT.U32.AND P1, PT, R0, 0x1, PT ;  /* 0x000000010000880c */ /* 0x000fe20003f24070 */
[----:B------:R-:W-:Y:S02]  /*1890*/  @P0 VIADD R0, R3, 0xfffffffc ;  /* 0xfffffffc03000836 */ /* 0x000fe40000000000 */
[----:B------:R-:W-:Y:S02]  /*18a0*/  @!P0 IMAD.MOV.U32 R3, RZ, RZ, 0x2 ;  /* 0x00000002ff038424 */ /* 0x000fe400078e00ff */
[----:B0-----:R-:W-:Y:S01]  /*18b0*/  IMAD.WIDE R4, R21, 0x4, R4 ;  /* 0x0000000415047825 */ /* 0x001fe200078e0204 */
[----:B------:R-:W-:Y:S02]  /*18c0*/  @P0 ISETP.GE.U32.AND P2, PT, R0, -0x2, PT ;  /* 0xfffffffe0000080c */ /* 0x000fe40003f46070 */
[----:B------:R-:W-:Y:S02]  /*18d0*/  @!P0 SEL R3, R3, 0x1, !P1 ;  /* 0x0000000103038807 */ /* 0x000fe40004800000 */
[----:B------:R-:W-:-:S05]  /*18e0*/  @P0 SEL R3, R2, RZ, P2 ;  /* 0x000000ff02030207 */ /* 0x000fca0001000000 */
[----:B------:R-:W-:Y:S01]  /*18f0*/  STG.E desc[UR10][R4.64], R3 ;  /* 0x0000000304007986 */ /* 0x000fe2000c10190a */
[----:B------:R-:W-:Y:S05]  /*1900*/  EXIT ;  /* 0x000000000000794d */ /* 0x000fea0003800000 */
        .weak           $__internal_0_$__cuda_sm20_rem_u16
        .type           $__internal_0_$__cuda_sm20_rem_u16,@function
        .size           $__internal_0_$__cuda_sm20_rem_u16,(.L_x_18 - $__internal_0_$__cuda_sm20_rem_u16)
$__internal_0_$__cuda_sm20_rem_u16:
[----:B------:R-:W0:Y:S01]  /*1910*/  I2F.U16 R13, R11 ;  /* 0x0000000b000d7306 */ /* 0x000e220000101000 */
[----:B------:R-:W-:Y:S01]  /*1920*/  HFMA2 R16, -RZ, RZ, 15, 0 ;  /* 0x4b800000ff107431 */ /* 0x000fe200000001ff */
[C---:B0-----:R-:W-:Y:S02]  /*1930*/  FSETP.GEU.AND P1, PT, |R13|.reuse, 1.175494350822287508e-38, PT ;  /* 0x008000000d00780b */ /* 0x041fe40003f2e200 */
[----:B------:R-:W-:Y:S02]  /*1940*/  FSETP.GT.AND P0, PT, |R13|, 8.50705917302346158658e+37, PT ;  /* 0x7e8000000d00780b */ /* 0x000fe40003f04200 */
[----:B------:R-:W-:-:S04]  /*1950*/  FSEL R16, R16, 1, !P1 ;  /* 0x3f80000010107808 */ /* 0x000fc80004800000 */
[----:B------:R-:W-:Y:S02]  /*1960*/  FSEL R16, R16, 0.25, !P0 ;  /* 0x3e80000010107808 */ /* 0x000fe40004000000 */
[----:B------:R-:W-:-:S03]  /*1970*/  ISETP.NE.U32.AND P0, PT, R11, RZ, PT ;  /* 0x000000ff0b00720c */ /* 0x000fc60003f05070 */
[----:B------:R-:W-:Y:S02]  /*1980*/  FMUL R17, R13, R16 ;  /* 0x000000100d117220 */ /* 0x000fe40000400000 */
[----:B------:R-:W-:Y:S08]  /*1990*/  I2F.U16.RZ R13, R14 ;  /* 0x0000000e000d7306 */ /* 0x000ff0000010d000 */
[----:B------:R-:W0:Y:S02]  /*19a0*/  MUFU.RCP R17, R17 ;  /* 0x0000001100117308 */ /* 0x000e240000001000 */
[----:B0-----:R-:W-:-:S04]  /*19b0*/  FMUL R16, R16, R17 ;  /* 0x0000001110107220 */ /* 0x001fc80000400000 */
[----:B------:R-:W-:-:S04]  /*19c0*/  VIADD R16, R16, 0x2 ;  /* 0x0000000210107836 */ /* 0x000fc80000000000 */
[----:B------:R-:W-:-:S06]  /*19d0*/  FMUL.RZ R13, R13, R16 ;  /* 0x000000100d0d7220 */ /* 0x000fcc000040c000 */
[----:B------:R-:W0:Y:S02]  /*19e0*/  F2I.U32.TRUNC.NTZ R13, R13 ;  /* 0x0000000d000d7305 */ /* 0x000e24000020f000 */
[----:B0-----:R-:W-:-:S05]  /*19f0*/  LOP3.LUT R16, R13, 0xffff, RZ, 0xc0, !PT ;  /* 0x0000ffff0d107812 */ /* 0x001fca00078ec0ff */
[----:B------:R-:W-:-:S04]  /*1a00*/  IMAD.MOV R16, RZ, RZ, -R16 ;  /* 0x000000ffff107224 */ /* 0x000fc800078e0a10 */
[----:B------:R-:W-:Y:S01]  /*1a10*/  IMAD R16, R11, R16, R14 ;  /* 0x000000100b107224 */ /* 0x000fe200078e020e */
[----:B------:R-:W-:Y:S01]  /*1a20*/  @!P0 MOV R16, 0xffffffff ;  /* 0xffffffff00108802 */ /* 0x000fe20000000f00 */
[----:B------:R-:W-:-:S04]  /*1a30*/  IMAD.MOV.U32 R11, RZ, RZ, 0x0 ;  /* 0x00000000ff0b7424 */ /* 0x000fc800078e00ff */
[----:B------:R-:W-:Y:S05]  /*1a40*/  RET.REL.NODEC R10 `(_Z11life_kernelPiS_ii) ;  /* 0xffffffe40a6c7950 */ /* 0x000fea0003c3ffff */
.L_x_17:
[----:B------:R-:W-:-:S00]  /*1a50*/  BRA `(.L_x_17) ;  /* 0xfffffffc00fc7947 */ /* 0x000fc0000383ffff */
[----:B------:R-:W-:-:S00]  /*1a60*/  NOP ;  /* 0x0000000000007918 */ /* 0x000fc00000000000 */
        /* <DEDUP_REMOVED lines=9> */
.L_x_18:


//--------------------- .nv.shared._Z11life_kernelPiS_ii --------------------------
	.section	.nv.shared._Z11life_kernelPiS_ii,"aw",@nobits
	.sectionflags	@""
	.align	16
	.zero		1024


//--------------------- .nv.shared.reserved.0     --------------------------
	.section	.nv.shared.reserved.0,"aw",@nobits
	.weak		__nv_reservedSMEM_offset_0_alias
	.size		__nv_reservedSMEM_offset_0_alias, 0, 64
	.other		__nv_reservedSMEM_offset_0_alias,@"STO_CUDA_RESERVED_SHARED STV_DEFAULT"
__nv_reservedSMEM_offset_0_alias:
	.zero		0
	.zero		64


//--------------------- .nv.constant0._Z11life_kernelPiS_ii --------------------------
	.section	.nv.constant0._Z11life_kernelPiS_ii,"a",@progbits
	.sectionflags	@""
	.align	4
.nv.constant0._Z11life_kernelPiS_ii:
	.zero		920


//--------------------- SYMBOLS --------------------------

	.type		.nv.reservedSmem.offset0,@object
	.size		.nv.reservedSmem.offset0,0x4
	.type		.nv.reservedSmem.cap,@object
	.size		.nv.reservedSmem.cap,0x4
